	.target	sm_90a

	.elftype	@"ET_EXEC"


//--------------------- .note.nv.tkinfo           --------------------------
	.section	.note.nv.tkinfo,"",@"SHT_NOTE"
	.sectionflags	@"SHF_NOTE_NV_TKINFO"
	.tkinfo
        /*0018*/ 	.word	0x00000002
        /*0030*/ 	.string	""
        /*0030*/ 	.string	"ptxas"
        /*0030*/ 	.string	"Cuda compilation tools, release 13.0, V13.0.88"
        /*0030*/ 	.string	"Build cuda_13.0.r13.0/compiler.36424714_0"
        /*0030*/ 	.string	"-arch sm_90a -m 64 "



//--------------------- .note.nv.cuinfo           --------------------------
	.section	.note.nv.cuinfo,"",@"SHT_NOTE"
	.sectionflags	@"SHF_NOTE_NV_CUINFO"
        /*0018*/ 	.short	0x0002
        /*001a*/ 	.short	0x005a
        /*001c*/ 	.short	0x0082
	.zero		2


//--------------------- .nv.info                  --------------------------
	.section	.nv.info,"",@"SHT_CUDA_INFO"
	.align	4


	//----- nvinfo : EIATTR_REGCOUNT
	.align		4
        /*0000*/ 	.byte	0x04, 0x2f
        /*0002*/ 	.short	(.L_15 - .L_14)
	.align		4
.L_14:
        /*0004*/ 	.word	index@(_ZN7cutlass13device_kernelINS_4gemm6kernel13GemmUniversalIN4cute5tupleIJiiiiEEENS1_10collective13CollectiveMmaINS1_34MainloopSm90TmaGmmaWarpSpecializedILi2ENS5_IJNS4_1CILi1EEESB_SB_EEENS1_32KernelTmaWarpSpecializedPingpongEEENS5_IJNSA_ILi64EEENSA_ILi256EEESF_EEENS_10tfloat32_tENS5_IJlSB_lEEESI_SJ_NS4_8TiledMMAINS4_8MMA_AtomIJNS4_4SM904GMMA30MMA_64x256x8_F32TF32TF32_SS_TNILNSN_7ScaleInE1ELSP_1EEEEEENS4_6LayoutISC_NS5_IJNSA_ILi0EEEST_ST_EEEEENS5_IJNS4_10UnderscoreESW_SW_EEEEENS4_13SM90_TMA_LOADENS4_14ComposedLayoutINS4_7SwizzleILi3ELi4ELi3EEENS4_18smem_ptr_flag_bitsILi32EEENSS_INS5_IJNSA_ILi8EEENSA_ILi32EEEEEENS5_IJS16_SB_EEEEEEEvNS4_8identityESZ_S1A_vS1B_EENS_8epilogue10collective6detail29Sm90TmaWarpSpecializedAdapterINS1E_15DefaultEpilogueISI_SJ_SJ_NS1D_6thread17LinearCombinationISI_Li1EffLNS1I_9ScaleType4KindE0ELNS_15FloatRoundStyleE2ESI_EENS1_15EpilogueDefaultEEEEEvvEEEEvNT_6ParamsE)
        /*0008*/ 	.word	0x000000a8


	//----- nvinfo : EIATTR_FRAME_SIZE
	.align		4
.L_15:
        /*000c*/ 	.byte	0x04, 0x11
        /*000e*/ 	.short	(.L_17 - .L_16)
	.align		4
.L_16:
        /*0010*/ 	.word	index@(_ZN7cutlass13device_kernelINS_4gemm6kernel13GemmUniversalIN4cute5tupleIJiiiiEEENS1_10collective13CollectiveMmaINS1_34MainloopSm90TmaGmmaWarpSpecializedILi2ENS5_IJNS4_1CILi1EEESB_SB_EEENS1_32KernelTmaWarpSpecializedPingpongEEENS5_IJNSA_ILi64EEENSA_ILi256EEESF_EEENS_10tfloat32_tENS5_IJlSB_lEEESI_SJ_NS4_8TiledMMAINS4_8MMA_AtomIJNS4_4SM904GMMA30MMA_64x256x8_F32TF32TF32_SS_TNILNSN_7ScaleInE1ELSP_1EEEEEENS4_6LayoutISC_NS5_IJNSA_ILi0EEEST_ST_EEEEENS5_IJNS4_10UnderscoreESW_SW_EEEEENS4_13SM90_TMA_LOADENS4_14ComposedLayoutINS4_7SwizzleILi3ELi4ELi3EEENS4_18smem_ptr_flag_bitsILi32EEENSS_INS5_IJNSA_ILi8EEENSA_ILi32EEEEEENS5_IJS16_SB_EEEEEEEvNS4_8identityESZ_S1A_vS1B_EENS_8epilogue10collective6detail29Sm90TmaWarpSpecializedAdapterINS1E_15DefaultEpilogueISI_SJ_SJ_NS1D_6thread17LinearCombinationISI_Li1EffLNS1I_9ScaleType4KindE0ELNS_15FloatRoundStyleE2ESI_EENS1_15EpilogueDefaultEEEEEvvEEEEvNT_6ParamsE)
        /*0014*/ 	.word	0x00000000


	//----- nvinfo : EIATTR_MIN_STACK_SIZE
	.align		4
.L_17:
        /*0018*/ 	.byte	0x04, 0x12
        /*001a*/ 	.short	(.L_19 - .L_18)
	.align		4
.L_18:
        /*001c*/ 	.word	index@(_ZN7cutlass13device_kernelINS_4gemm6kernel13GemmUniversalIN4cute5tupleIJiiiiEEENS1_10collective13CollectiveMmaINS1_34MainloopSm90TmaGmmaWarpSpecializedILi2ENS5_IJNS4_1CILi1EEESB_SB_EEENS1_32KernelTmaWarpSpecializedPingpongEEENS5_IJNSA_ILi64EEENSA_ILi256EEESF_EEENS_10tfloat32_tENS5_IJlSB_lEEESI_SJ_NS4_8TiledMMAINS4_8MMA_AtomIJNS4_4SM904GMMA30MMA_64x256x8_F32TF32TF32_SS_TNILNSN_7ScaleInE1ELSP_1EEEEEENS4_6LayoutISC_NS5_IJNSA_ILi0EEEST_ST_EEEEENS5_IJNS4_10UnderscoreESW_SW_EEEEENS4_13SM90_TMA_LOADENS4_14ComposedLayoutINS4_7SwizzleILi3ELi4ELi3EEENS4_18smem_ptr_flag_bitsILi32EEENSS_INS5_IJNSA_ILi8EEENSA_ILi32EEEEEENS5_IJS16_SB_EEEEEEEvNS4_8identityESZ_S1A_vS1B_EENS_8epilogue10collective6detail29Sm90TmaWarpSpecializedAdapterINS1E_15DefaultEpilogueISI_SJ_SJ_NS1D_6thread17LinearCombinationISI_Li1EffLNS1I_9ScaleType4KindE0ELNS_15FloatRoundStyleE2ESI_EENS1_15EpilogueDefaultEEEEEvvEEEEvNT_6ParamsE)
        /*0020*/ 	.word	0x00000000
.L_19:


//--------------------- .nv.compat                --------------------------
	.section	.nv.compat,"",@"SHT_CUDA_COMPAT_INFO"
	.align	4
        /*0000*/ 	.byte	0x02, 0x09, 0x01, 0x00, 0x02, 0x02, 0x04, 0x00, 0x02, 0x05, 0x05, 0x00, 0x03, 0x07, 0x01, 0x01
        /*0010*/ 	.byte	0x02, 0x03, 0x01, 0x00, 0x02, 0x06, 0x01, 0x00, 0x04, 0x0b, 0x08, 0x00, 0x00, 0x00, 0x00, 0x00
        /*0020*/ 	.byte	0x00, 0x00, 0x00, 0x00


//--------------------- .nv.info._ZN7cutlass13device_kernelINS_4gemm6kernel13GemmUniversalIN4cute5tupleIJiiiiEEENS1_10collective13CollectiveMmaINS1_34MainloopSm90TmaGmmaWarpSpecializedILi2ENS5_IJNS4_1CILi1EEESB_SB_EEENS1_32KernelTmaWarpSpecializedPingpongEEENS5_IJNSA_ILi64EEENSA_ILi256EEESF_EEENS_10tfloat32_tENS5_IJlSB_lEEESI_SJ_NS4_8TiledMMAINS4_8MMA_AtomIJNS4_4SM904GMMA30MMA_64x256x8_F32TF32TF32_SS_TNILNSN_7ScaleInE1ELSP_1EEEEEENS4_6LayoutISC_NS5_IJNSA_ILi0EEEST_ST_EEEEENS5_IJNS4_10UnderscoreESW_SW_EEEEENS4_13SM90_TMA_LOADENS4_14ComposedLayoutINS4_7SwizzleILi3ELi4ELi3EEENS4_18smem_ptr_flag_bitsILi32EEENSS_INS5_IJNSA_ILi8EEENSA_ILi32EEEEEENS5_IJS16_SB_EEEEEEEvNS4_8identityESZ_S1A_vS1B_EENS_8epilogue10collective6detail29Sm90TmaWarpSpecializedAdapterINS1E_15DefaultEpilogueISI_SJ_SJ_NS1D_6thread17LinearCombinationISI_Li1EffLNS1I_9ScaleType4KindE0ELNS_15FloatRoundStyleE2ESI_EENS1_15EpilogueDefaultEEEEEvvEEEEvNT_6ParamsE --------------------------
	.section	.nv.info._ZN7cutlass13device_kernelINS_4gemm6kernel13GemmUniversalIN4cute5tupleIJiiiiEEENS1_10collective13CollectiveMmaINS1_34MainloopSm90TmaGmmaWarpSpecializedILi2ENS5_IJNS4_1CILi1EEESB_SB_EEENS1_32KernelTmaWarpSpecializedPingpongEEENS5_IJNSA_ILi64EEENSA_ILi256EEESF_EEENS_10tfloat32_tENS5_IJlSB_lEEESI_SJ_NS4_8TiledMMAINS4_8MMA_AtomIJNS4_4SM904GMMA30MMA_64x256x8_F32TF32TF32_SS_TNILNSN_7ScaleInE1ELSP_1EEEEEENS4_6LayoutISC_NS5_IJNSA_ILi0EEEST_ST_EEEEENS5_IJNS4_10UnderscoreESW_SW_EEEEENS4_13SM90_TMA_LOADENS4_14ComposedLayoutINS4_7SwizzleILi3ELi4ELi3EEENS4_18smem_ptr_flag_bitsILi32EEENSS_INS5_IJNSA_ILi8EEENSA_ILi32EEEEEENS5_IJS16_SB_EEEEEEEvNS4_8identityESZ_S1A_vS1B_EENS_8epilogue10collective6detail29Sm90TmaWarpSpecializedAdapterINS1E_15DefaultEpilogueISI_SJ_SJ_NS1D_6thread17LinearCombinationISI_Li1EffLNS1I_9ScaleType4KindE0ELNS_15FloatRoundStyleE2ESI_EENS1_15EpilogueDefaultEEEEEvvEEEEvNT_6ParamsE,"",@"SHT_CUDA_INFO"
	.sectionflags	@""
	.align	4


	//----- nvinfo : EIATTR_CUDA_API_VERSION
	.align		4
        /*0000*/ 	.byte	0x04, 0x37
        /*0002*/ 	.short	(.L_21 - .L_20)
.L_20:
        /*0004*/ 	.word	0x00000082


	//----- nvinfo : EIATTR_KPARAM_INFO
	.align		4
.L_21:
        /*0008*/ 	.byte	0x04, 0x17
        /*000a*/ 	.short	(.L_23 - .L_22)
.L_22:
        /*000c*/ 	.word	0x00000000
        /*0010*/ 	.short	0x0000
        /*0012*/ 	.short	0x0070
        /*0014*/ 	.byte	0x00, 0xf0, 0x01, 0x10


	//----- nvinfo : EIATTR_SPARSE_MMA_MASK
	.align		4
.L_23:
        /*0018*/ 	.byte	0x03, 0x50
        /*001a*/ 	.short	0x0000


	//----- nvinfo : EIATTR_MAXREG_COUNT
	.align		4
        /*001c*/ 	.byte	0x03, 0x1b
        /*001e*/ 	.short	0x00a8


	//----- nvinfo : EIATTR_NUM_BARRIERS
	.align		4
        /*0020*/ 	.byte	0x02, 0x4c
        /*0022*/ 	.byte	0x01
	.zero		1


	//----- nvinfo : EIATTR_EXTERNS
	.align		4
        /*0024*/ 	.byte	0x04, 0x0f
        /*0026*/ 	.short	(.L_25 - .L_24)


	//   ....[0]....
	.align		4
.L_24:
        /*0028*/ 	.word	index@(__assertfail)


	//----- nvinfo : EIATTR_MERCURY_ISA_VERSION
	.align		4
.L_25:
        /*002c*/ 	.byte	0x03, 0x5f
        /*002e*/ 	.short	0x0101


	//----- nvinfo : EIATTR_INT_WARP_WIDE_INSTR_OFFSETS
	.align		4
        /*0030*/ 	.byte	0x04, 0x31
        /*0032*/ 	.short	(.L_27 - .L_26)


	//   ....[0]....
.L_26:
        /*0034*/ 	.word	0x00000430


	//   ....[1]....
        /*0038*/ 	.word	0x00000450


	//   ....[2]....
        /*003c*/ 	.word	0x000004d0


	//   ....[3]....
        /*0040*/ 	.word	0x000004e0


	//   ....[4]....
        /*0044*/ 	.word	0x000004f0


	//   ....[5]....
        /*0048*/ 	.word	0x00000510


	//   ....[6]....
        /*004c*/ 	.word	0x00000570


	//   ....[7]....
        /*0050*/ 	.word	0x00000590


	//----- nvinfo : EIATTR_COOP_GROUP_MASK_REGIDS
	.align		4
.L_27:
        /*0054*/ 	.byte	0x04, 0x29
        /*0056*/ 	.short	(.L_29 - .L_28)


	//   ....[0]....
.L_28:
        /*0058*/ 	.word	0xffffffff


	//   ....[1]....
        /*005c*/ 	.word	0xffffffff


	//   ....[2]....
        /*0060*/ 	.word	0xffffffff


	//   ....[3]....
        /*0064*/ 	.word	0xffffffff


	//   ....[4]....
        /*0068*/ 	.word	0xffffffff


	//   ....[5]....
        /*006c*/ 	.word	0xffffffff


	//----- nvinfo : EIATTR_COOP_GROUP_INSTR_OFFSETS
	.align		4
.L_29:
        /*0070*/ 	.byte	0x04, 0x28
        /*0072*/ 	.short	(.L_31 - .L_30)


	//   ....[0]....
.L_30:
        /*0074*/ 	.word	0x00000050


	//   ....[1]....
        /*0078*/ 	.word	0x00000080


	//   ....[2]....
        /*007c*/ 	.word	0x00000180


	//   ....[3]....
        /*0080*/ 	.word	0x00000350


	//   ....[4]....
        /*0084*/ 	.word	0x00000390


	//   ....[5]....
        /*0088*/ 	.word	0x000003d0


	//----- nvinfo : EIATTR_REG_RECONFIG
	.align		4
.L_31:
        /*008c*/ 	.byte	0x01, 0x54
	.zero		2


	//----- nvinfo : EIATTR_SYSCALL_OFFSETS
	.align		4
        /*0090*/ 	.byte	0x04, 0x46
        /*0092*/ 	.short	(.L_33 - .L_32)


	//   ....[0]....
.L_32:
        /*0094*/ 	.word	0x00001650


	//----- nvinfo : EIATTR_MBARRIER_INSTR_OFFSETS
	.align		4
.L_33:
        /*0098*/ 	.byte	0x04, 0x39
        /*009a*/ 	.short	(.L_35 - .L_34)


	//   ....[0]....
.L_34:
        /*009c*/ 	.word	0x00000300
        /*00a0*/ 	.word	0x000000ff
        /*00a4*/ 	.word	0x00000000
        /*00a8*/ 	.short	0x0100
        /*00aa*/ 	.byte	0x09
	.zero		1


	//   ....[1]....
        /*00ac*/ 	.word	0x00000310
        /*00b0*/ 	.word	0x000000ff
        /*00b4*/ 	.word	0x00000010
        /*00b8*/ 	.short	0x0100
        /*00ba*/ 	.byte	0x09
	.zero		1


	//   ....[2]....
        /*00bc*/ 	.word	0x00000320
        /*00c0*/ 	.word	0x000000ff
        /*00c4*/ 	.word	0x00000008
        /*00c8*/ 	.short	0x0100
        /*00ca*/ 	.byte	0x09
	.zero		1


	//   ....[3]....
        /*00cc*/ 	.word	0x00000330
        /*00d0*/ 	.word	0x000000ff
        /*00d4*/ 	.word	0x00000018
        /*00d8*/ 	.short	0x0100
        /*00da*/ 	.byte	0x09
	.zero		1


	//   ....[4]....
        /*00dc*/ 	.word	0x000005b0
        /*00e0*/ 	.word	0x000000ff
        /*00e4*/ 	.word	0x00000050
        /*00e8*/ 	.short	0x0100
        /*00ea*/ 	.byte	0x09
	.zero		1


	//   ....[5]....
        /*00ec*/ 	.word	0x000005c0
        /*00f0*/ 	.word	0x000000ff
        /*00f4*/ 	.word	0x00000058
        /*00f8*/ 	.short	0x0100
        /*00fa*/ 	.byte	0x09
	.zero		1


	//   ....[6]....
        /*00fc*/ 	.word	0x00000600
        /*0100*/ 	.word	0x000000ff
        /*0104*/ 	.word	0x00000030
        /*0108*/ 	.short	0x0100
        /*010a*/ 	.byte	0x0a
	.zero		1


	//   ....[7]....
        /*010c*/ 	.word	0x00000620
        /*0110*/ 	.word	0x000000ff
        /*0114*/ 	.word	0x00000038
        /*0118*/ 	.short	0x0100
        /*011a*/ 	.byte	0x0a
	.zero		1


	//   ....[8]....
        /*011c*/ 	.word	0x00000630
        /*0120*/ 	.word	0x000000ff
        /*0124*/ 	.word	0x00000040
        /*0128*/ 	.short	0x0100
        /*012a*/ 	.byte	0x0a
	.zero		1


	//   ....[9]....
        /*012c*/ 	.word	0x00000640
        /*0130*/ 	.word	0x000000ff
        /*0134*/ 	.word	0x00000048
        /*0138*/ 	.short	0x0100
        /*013a*/ 	.byte	0x0a
	.zero		1


	//   ....[10]....
        /*013c*/ 	.word	0x00001530
        /*0140*/ 	.word	0x0000009b
        /*0144*/ 	.word	0x00000000
        /*0148*/ 	.short	0x010a
        /*014a*/ 	.byte	0x2d
	.zero		1


	//   ....[11]....
        /*014c*/ 	.word	0x000016e0
        /*0150*/ 	.word	0x00000003
        /*0154*/ 	.word	0x00000000
        /*0158*/ 	.short	0x010a
        /*015a*/ 	.byte	0x3f
	.zero		1


	//   ....[12]....
        /*015c*/ 	.word	0x00001740
        /*0160*/ 	.word	0x00000003
        /*0164*/ 	.word	0x00000000
        /*0168*/ 	.short	0x010a
        /*016a*/ 	.byte	0x3f
	.zero		1


	//   ....[13]....
        /*016c*/ 	.word	0x00001cd0
        /*0170*/ 	.word	0x000000ff
        /*0174*/ 	.word	0x00000000
        /*0178*/ 	.short	0x010a
        /*017a*/ 	.byte	0x08
	.zero		1


	//   ....[14]....
        /*017c*/ 	.word	0x00001d10
        /*0180*/ 	.word	0x000000ff
        /*0184*/ 	.word	0x00000000
        /*0188*/ 	.short	0x010a
        /*018a*/ 	.byte	0x08
	.zero		1


	//   ....[15]....
        /*018c*/ 	.word	0x000021b0
        /*0190*/ 	.word	0x000000ff
        /*0194*/ 	.word	0x00000000
        /*0198*/ 	.short	0x0101
        /*019a*/ 	.byte	0x08
	.zero		1


	//   ....[16]....
        /*019c*/ 	.word	0x000022a0
        /*01a0*/ 	.word	0x0000009c
        /*01a4*/ 	.word	0x00000000
        /*01a8*/ 	.short	0x0101
        /*01aa*/ 	.byte	0x2e
	.zero		1


	//   ....[17]....
        /*01ac*/ 	.word	0x00002370
        /*01b0*/ 	.word	0x000000ff
        /*01b4*/ 	.word	0x00000000
        /*01b8*/ 	.short	0x0101
        /*01ba*/ 	.byte	0x04
	.zero		1


	//   ....[18]....
        /*01bc*/ 	.word	0x00002420
        /*01c0*/ 	.word	0x0000009b
        /*01c4*/ 	.word	0x00000010
        /*01c8*/ 	.short	0x010a
        /*01ca*/ 	.byte	0x2d
	.zero		1


	//   ....[19]....
        /*01cc*/ 	.word	0x0000a200
        /*01d0*/ 	.word	0x0000009e
        /*01d4*/ 	.word	0x00000000
        /*01d8*/ 	.short	0x0101
        /*01da*/ 	.byte	0x2e
	.zero		1


	//   ....[20]....
        /*01dc*/ 	.word	0x0000abe0
        /*01e0*/ 	.word	0x00000007
        /*01e4*/ 	.word	0x00000010
        /*01e8*/ 	.short	0x010a
        /*01ea*/ 	.byte	0x3f
	.zero		1


	//   ....[21]....
        /*01ec*/ 	.word	0x0000b040
        /*01f0*/ 	.word	0x00000003
        /*01f4*/ 	.word	0x00000058
        /*01f8*/ 	.short	0x0101
        /*01fa*/ 	.byte	0x3f
	.zero		1


	//   ....[22]....
        /*01fc*/ 	.word	0x0000b7b0
        /*0200*/ 	.word	0x00000007
        /*0204*/ 	.word	0x00000000
        /*0208*/ 	.short	0x010a
        /*020a*/ 	.byte	0x3f
	.zero		1


	//   ....[23]....
        /*020c*/ 	.word	0x0000b830
        /*0210*/ 	.word	0x00000003
        /*0214*/ 	.word	0x00000000
        /*0218*/ 	.short	0x010a
        /*021a*/ 	.byte	0x3f
	.zero		1


	//   ....[24]....
        /*021c*/ 	.word	0x0000b890
        /*0220*/ 	.word	0x0000009d
        /*0224*/ 	.word	0x00000000
        /*0228*/ 	.short	0x010a
        /*022a*/ 	.byte	0x3f
	.zero		1


	//   ....[25]....
        /*022c*/ 	.word	0x0000b8e0
        /*0230*/ 	.word	0x00000003
        /*0234*/ 	.word	0x00000000
        /*0238*/ 	.short	0x010a
        /*023a*/ 	.byte	0x3f
	.zero		1


	//   ....[26]....
        /*023c*/ 	.word	0x0000b940
        /*0240*/ 	.word	0x00000004
        /*0244*/ 	.word	0x00000000
        /*0248*/ 	.short	0x010a
        /*024a*/ 	.byte	0x3f
	.zero		1


	//   ....[27]....
        /*024c*/ 	.word	0x0000b990
        /*0250*/ 	.word	0x0000009d
        /*0254*/ 	.word	0x00000010
        /*0258*/ 	.short	0x010a
        /*025a*/ 	.byte	0x3f
	.zero		1


	//   ....[28]....
        /*025c*/ 	.word	0x0000ba60
        /*0260*/ 	.word	0x00000007
        /*0264*/ 	.word	0x00000010
        /*0268*/ 	.short	0x010a
        /*026a*/ 	.byte	0x3f
	.zero		1


	//   ....[29]....
        /*026c*/ 	.word	0x0000bb30
        /*0270*/ 	.word	0x00000007
        /*0274*/ 	.word	0x00000000
        /*0278*/ 	.short	0x010a
        /*027a*/ 	.byte	0x3f
	.zero		1


	//----- nvinfo : EIATTR_NUM_MBARRIERS
	.align		4
.L_35:
        /*027c*/ 	.byte	0x03, 0x38
        /*027e*/ 	.short	0x000a


	//----- nvinfo : EIATTR_EXIT_INSTR_OFFSETS
	.align		4
        /*0280*/ 	.byte	0x04, 0x1c
        /*0282*/ 	.short	(.L_37 - .L_36)


	//   ....[0]....
.L_36:
        /*0284*/ 	.word	0x00001200


	//   ....[1]....
        /*0288*/ 	.word	0x00001260


	//   ....[2]....
        /*028c*/ 	.word	0x0000a910


	//   ....[3]....
        /*0290*/ 	.word	0x0000a940


	//   ....[4]....
        /*0294*/ 	.word	0x0000b880


	//----- nvinfo : EIATTR_MAX_THREADS
	.align		4
.L_37:
        /*0298*/ 	.byte	0x04, 0x05
        /*029a*/ 	.short	(.L_39 - .L_38)
.L_38:
        /*029c*/ 	.word	0x00000180
        /*02a0*/ 	.word	0x00000001
        /*02a4*/ 	.word	0x00000001


	//----- nvinfo : EIATTR_CRS_STACK_SIZE
	.align		4
.L_39:
        /*02a8*/ 	.byte	0x04, 0x1e
        /*02aa*/ 	.short	(.L_41 - .L_40)
.L_40:
        /*02ac*/ 	.word	0x00000000


	//----- nvinfo : EIATTR_CBANK_PARAM_SIZE
	.align		4
.L_41:
        /*02b0*/ 	.byte	0x03, 0x19
        /*02b2*/ 	.short	0x0470


	//----- nvinfo : EIATTR_PARAM_CBANK
	.align		4
        /*02b4*/ 	.byte	0x04, 0x0a
        /*02b6*/ 	.short	(.L_43 - .L_42)
	.align		4
.L_42:
        /*02b8*/ 	.word	index@(.nv.constant0._ZN7cutlass13device_kernelINS_4gemm6kernel13GemmUniversalIN4cute5tupleIJiiiiEEENS1_10collective13CollectiveMmaINS1_34MainloopSm90TmaGmmaWarpSpecializedILi2ENS5_IJNS4_1CILi1EEESB_SB_EEENS1_32KernelTmaWarpSpecializedPingpongEEENS5_IJNSA_ILi64EEENSA_ILi256EEESF_EEENS_10tfloat32_tENS5_IJlSB_lEEESI_SJ_NS4_8TiledMMAINS4_8MMA_AtomIJNS4_4SM904GMMA30MMA_64x256x8_F32TF32TF32_SS_TNILNSN_7ScaleInE1ELSP_1EEEEEENS4_6LayoutISC_NS5_IJNSA_ILi0EEEST_ST_EEEEENS5_IJNS4_10UnderscoreESW_SW_EEEEENS4_13SM90_TMA_LOADENS4_14ComposedLayoutINS4_7SwizzleILi3ELi4ELi3EEENS4_18smem_ptr_flag_bitsILi32EEENSS_INS5_IJNSA_ILi8EEENSA_ILi32EEEEEENS5_IJS16_SB_EEEEEEEvNS4_8identityESZ_S1A_vS1B_EENS_8epilogue10collective6detail29Sm90TmaWarpSpecializedAdapterINS1E_15DefaultEpilogueISI_SJ_SJ_NS1D_6thread17LinearCombinationISI_Li1EffLNS1I_9ScaleType4KindE0ELNS_15FloatRoundStyleE2ESI_EENS1_15EpilogueDefaultEEEEEvvEEEEvNT_6ParamsE)
        /*02bc*/ 	.short	0x0210
        /*02be*/ 	.short	0x0470


	//----- nvinfo : EIATTR_SW_WAR
	.align		4
.L_43:
        /*02c0*/ 	.byte	0x04, 0x36
        /*02c2*/ 	.short	(.L_45 - .L_44)
.L_44:
        /*02c4*/ 	.word	0x00000008
.L_45:


//--------------------- .nv.callgraph             --------------------------
	.section	.nv.callgraph,"",@"SHT_CUDA_CALLGRAPH"
	.align	4
	.sectionentsize	8
	.align		4
        /*0000*/ 	.word	0x00000000
	.align		4
        /*0004*/ 	.word	0xffffffff
	.align		4
        /*0008*/ 	.word	index@(_ZN7cutlass13device_kernelINS_4gemm6kernel13GemmUniversalIN4cute5tupleIJiiiiEEENS1_10collective13CollectiveMmaINS1_34MainloopSm90TmaGmmaWarpSpecializedILi2ENS5_IJNS4_1CILi1EEESB_SB_EEENS1_32KernelTmaWarpSpecializedPingpongEEENS5_IJNSA_ILi64EEENSA_ILi256EEESF_EEENS_10tfloat32_tENS5_IJlSB_lEEESI_SJ_NS4_8TiledMMAINS4_8MMA_AtomIJNS4_4SM904GMMA30MMA_64x256x8_F32TF32TF32_SS_TNILNSN_7ScaleInE1ELSP_1EEEEEENS4_6LayoutISC_NS5_IJNSA_ILi0EEEST_ST_EEEEENS5_IJNS4_10UnderscoreESW_SW_EEEEENS4_13SM90_TMA_LOADENS4_14ComposedLayoutINS4_7SwizzleILi3ELi4ELi3EEENS4_18smem_ptr_flag_bitsILi32EEENSS_INS5_IJNSA_ILi8EEENSA_ILi32EEEEEENS5_IJS16_SB_EEEEEEEvNS4_8identityESZ_S1A_vS1B_EENS_8epilogue10collective6detail29Sm90TmaWarpSpecializedAdapterINS1E_15DefaultEpilogueISI_SJ_SJ_NS1D_6thread17LinearCombinationISI_Li1EffLNS1I_9ScaleType4KindE0ELNS_15FloatRoundStyleE2ESI_EENS1_15EpilogueDefaultEEEEEvvEEEEvNT_6ParamsE)
	.align		4
        /*000c*/ 	.word	index@(__assertfail)
	.align		4
        /*0010*/ 	.word	0x00000000
	.align		4
        /*0014*/ 	.word	0xfffffffe
	.align		4
        /*0018*/ 	.word	0x00000000
	.align		4
        /*001c*/ 	.word	0xfffffffd
	.align		4
        /*0020*/ 	.word	0x00000000
	.align		4
        /*0024*/ 	.word	0xfffffffc


//--------------------- .nv.constant4             --------------------------
	.section	.nv.constant4,"a",@progbits
	.align	8
	.align		8
.nv.constant4:
        /*0000*/ 	.dword	__assertfail
	.align		8
        /*0008*/ 	.dword	__unnamed_1
	.align		8
        /*0010*/ 	.dword	_ZN40_INTERNAL_78d05d24_4_k_cu_d7e1ddf3_228264cuda3std3__45__cpo5beginE
	.align		8
        /*0018*/ 	.dword	_ZN40_INTERNAL_78d05d24_4_k_cu_d7e1ddf3_228264cuda3std3__45__cpo3endE
	.align		8
        /*0020*/ 	.dword	_ZN40_INTERNAL_78d05d24_4_k_cu_d7e1ddf3_228264cuda3std3__45__cpo6cbeginE
	.align		8
        /*0028*/ 	.dword	_ZN40_INTERNAL_78d05d24_4_k_cu_d7e1ddf3_228264cuda3std3__45__cpo4cendE
	.align		8
        /*0030*/ 	.dword	_ZN40_INTERNAL_78d05d24_4_k_cu_d7e1ddf3_228264cuda3std3__442_GLOBAL__N__78d05d24_4_k_cu_d7e1ddf3_228266ignoreE
	.align		8
        /*0038*/ 	.dword	_ZN40_INTERNAL_78d05d24_4_k_cu_d7e1ddf3_228264cuda3std3__419piecewise_constructE
	.align		8
        /*0040*/ 	.dword	_ZN40_INTERNAL_78d05d24_4_k_cu_d7e1ddf3_228264cuda3std3__48in_placeE
	.align		8
        /*0048*/ 	.dword	_ZN40_INTERNAL_78d05d24_4_k_cu_d7e1ddf3_228264cuda3std6ranges3__45__cpo4swapE
	.align		8
        /*0050*/ 	.dword	_ZN40_INTERNAL_78d05d24_4_k_cu_d7e1ddf3_228264cuda3std6ranges3__45__cpo9iter_moveE
	.align		8
        /*0058*/ 	.dword	_ZN40_INTERNAL_78d05d24_4_k_cu_d7e1ddf3_228264cute7productE
	.align		8
        /*0060*/ 	.dword	_ZN40_INTERNAL_78d05d24_4_k_cu_d7e1ddf3_228264cute1_E
	.align		8
        /*0068*/ 	.dword	$str$22
	.align		8
        /*0070*/ 	.dword	$str$23


//--------------------- .text._ZN7cutlass13device_kernelINS_4gemm6kernel13GemmUniversalIN4cute5tupleIJiiiiEEENS1_10collective13CollectiveMmaINS1_34MainloopSm90TmaGmmaWarpSpecializedILi2ENS5_IJNS4_1CILi1EEESB_SB_EEENS1_32KernelTmaWarpSpecializedPingpongEEENS5_IJNSA_ILi64EEENSA_ILi256EEESF_EEENS_10tfloat32_tENS5_IJlSB_lEEESI_SJ_NS4_8TiledMMAINS4_8MMA_AtomIJNS4_4SM904GMMA30MMA_64x256x8_F32TF32TF32_SS_TNILNSN_7ScaleInE1ELSP_1EEEEEENS4_6LayoutISC_NS5_IJNSA_ILi0EEEST_ST_EEEEENS5_IJNS4_10UnderscoreESW_SW_EEEEENS4_13SM90_TMA_LOADENS4_14ComposedLayoutINS4_7SwizzleILi3ELi4ELi3EEENS4_18smem_ptr_flag_bitsILi32EEENSS_INS5_IJNSA_ILi8EEENSA_ILi32EEEEEENS5_IJS16_SB_EEEEEEEvNS4_8identityESZ_S1A_vS1B_EENS_8epilogue10collective6detail29Sm90TmaWarpSpecializedAdapterINS1E_15DefaultEpilogueISI_SJ_SJ_NS1D_6thread17LinearCombinationISI_Li1EffLNS1I_9ScaleType4KindE0ELNS_15FloatRoundStyleE2ESI_EENS1_15EpilogueDefaultEEEEEvvEEEEvNT_6ParamsE --------------------------
	.section	.text._ZN7cutlass13device_kernelINS_4gemm6kernel13GemmUniversalIN4cute5tupleIJiiiiEEENS1_10collective13CollectiveMmaINS1_34MainloopSm90TmaGmmaWarpSpecializedILi2ENS5_IJNS4_1CILi1EEESB_SB_EEENS1_32KernelTmaWarpSpecializedPingpongEEENS5_IJNSA_ILi64EEENSA_ILi256EEESF_EEENS_10tfloat32_tENS5_IJlSB_lEEESI_SJ_NS4_8TiledMMAINS4_8MMA_AtomIJNS4_4SM904GMMA30MMA_64x256x8_F32TF32TF32_SS_TNILNSN_7ScaleInE1ELSP_1EEEEEENS4_6LayoutISC_NS5_IJNSA_ILi0EEEST_ST_EEEEENS5_IJNS4_10UnderscoreESW_SW_EEEEENS4_13SM90_TMA_LOADENS4_14ComposedLayoutINS4_7SwizzleILi3ELi4ELi3EEENS4_18smem_ptr_flag_bitsILi32EEENSS_INS5_IJNSA_ILi8EEENSA_ILi32EEEEEENS5_IJS16_SB_EEEEEEEvNS4_8identityESZ_S1A_vS1B_EENS_8epilogue10collective6detail29Sm90TmaWarpSpecializedAdapterINS1E_15DefaultEpilogueISI_SJ_SJ_NS1D_6thread17LinearCombinationISI_Li1EffLNS1I_9ScaleType4KindE0ELNS_15FloatRoundStyleE2ESI_EENS1_15EpilogueDefaultEEEEEvvEEEEvNT_6ParamsE,"ax",@progbits
	.align	128
.text._ZN7cutlass13device_kernelINS_4gemm6kernel13GemmUniversalIN4cute5tupleIJiiiiEEENS1_10collective13CollectiveMmaINS1_34MainloopSm90TmaGmmaWarpSpecializedILi2ENS5_IJNS4_1CILi1EEESB_SB_EEENS1_32KernelTmaWarpSpecializedPingpongEEENS5_IJNSA_ILi64EEENSA_ILi256EEESF_EEENS_10tfloat32_tENS5_IJlSB_lEEESI_SJ_NS4_8TiledMMAINS4_8MMA_AtomIJNS4_4SM904GMMA30MMA_64x256x8_F32TF32TF32_SS_TNILNSN_7ScaleInE1ELSP_1EEEEEENS4_6LayoutISC_NS5_IJNSA_ILi0EEEST_ST_EEEEENS5_IJNS4_10UnderscoreESW_SW_EEEEENS4_13SM90_TMA_LOADENS4_14ComposedLayoutINS4_7SwizzleILi3ELi4ELi3EEENS4_18smem_ptr_flag_bitsILi32EEENSS_INS5_IJNSA_ILi8EEENSA_ILi32EEEEEENS5_IJS16_SB_EEEEEEEvNS4_8identityESZ_S1A_vS1B_EENS_8epilogue10collective6detail29Sm90TmaWarpSpecializedAdapterINS1E_15DefaultEpilogueISI_SJ_SJ_NS1D_6thread17LinearCombinationISI_Li1EffLNS1I_9ScaleType4KindE0ELNS_15FloatRoundStyleE2ESI_EENS1_15EpilogueDefaultEEEEEvvEEEEvNT_6ParamsE:
        .type           _ZN7cutlass13device_kernelINS_4gemm6kernel13GemmUniversalIN4cute5tupleIJiiiiEEENS1_10collective13CollectiveMmaINS1_34MainloopSm90TmaGmmaWarpSpecializedILi2ENS5_IJNS4_1CILi1EEESB_SB_EEENS1_32KernelTmaWarpSpecializedPingpongEEENS5_IJNSA_ILi64EEENSA_ILi256EEESF_EEENS_10tfloat32_tENS5_IJlSB_lEEESI_SJ_NS4_8TiledMMAINS4_8MMA_AtomIJNS4_4SM904GMMA30MMA_64x256x8_F32TF32TF32_SS_TNILNSN_7ScaleInE1ELSP_1EEEEEENS4_6LayoutISC_NS5_IJNSA_ILi0EEEST_ST_EEEEENS5_IJNS4_10UnderscoreESW_SW_EEEEENS4_13SM90_TMA_LOADENS4_14ComposedLayoutINS4_7SwizzleILi3ELi4ELi3EEENS4_18smem_ptr_flag_bitsILi32EEENSS_INS5_IJNSA_ILi8EEENSA_ILi32EEEEEENS5_IJS16_SB_EEEEEEEvNS4_8identityESZ_S1A_vS1B_EENS_8epilogue10collective6detail29Sm90TmaWarpSpecializedAdapterINS1E_15DefaultEpilogueISI_SJ_SJ_NS1D_6thread17LinearCombinationISI_Li1EffLNS1I_9ScaleType4KindE0ELNS_15FloatRoundStyleE2ESI_EENS1_15EpilogueDefaultEEEEEvvEEEEvNT_6ParamsE,@function
        .size           _ZN7cutlass13device_kernelINS_4gemm6kernel13GemmUniversalIN4cute5tupleIJiiiiEEENS1_10collective13CollectiveMmaINS1_34MainloopSm90TmaGmmaWarpSpecializedILi2ENS5_IJNS4_1CILi1EEESB_SB_EEENS1_32KernelTmaWarpSpecializedPingpongEEENS5_IJNSA_ILi64EEENSA_ILi256EEESF_EEENS_10tfloat32_tENS5_IJlSB_lEEESI_SJ_NS4_8TiledMMAINS4_8MMA_AtomIJNS4_4SM904GMMA30MMA_64x256x8_F32TF32TF32_SS_TNILNSN_7ScaleInE1ELSP_1EEEEEENS4_6LayoutISC_NS5_IJNSA_ILi0EEEST_ST_EEEEENS5_IJNS4_10UnderscoreESW_SW_EEEEENS4_13SM90_TMA_LOADENS4_14ComposedLayoutINS4_7SwizzleILi3ELi4ELi3EEENS4_18smem_ptr_flag_bitsILi32EEENSS_INS5_IJNSA_ILi8EEENSA_ILi32EEEEEENS5_IJS16_SB_EEEEEEEvNS4_8identityESZ_S1A_vS1B_EENS_8epilogue10collective6detail29Sm90TmaWarpSpecializedAdapterINS1E_15DefaultEpilogueISI_SJ_SJ_NS1D_6thread17LinearCombinationISI_Li1EffLNS1I_9ScaleType4KindE0ELNS_15FloatRoundStyleE2ESI_EENS1_15EpilogueDefaultEEEEEvvEEEEvNT_6ParamsE,(.L_x_320 - _ZN7cutlass13device_kernelINS_4gemm6kernel13GemmUniversalIN4cute5tupleIJiiiiEEENS1_10collective13CollectiveMmaINS1_34MainloopSm90TmaGmmaWarpSpecializedILi2ENS5_IJNS4_1CILi1EEESB_SB_EEENS1_32KernelTmaWarpSpecializedPingpongEEENS5_IJNSA_ILi64EEENSA_ILi256EEESF_EEENS_10tfloat32_tENS5_IJlSB_lEEESI_SJ_NS4_8TiledMMAINS4_8MMA_AtomIJNS4_4SM904GMMA30MMA_64x256x8_F32TF32TF32_SS_TNILNSN_7ScaleInE1ELSP_1EEEEEENS4_6LayoutISC_NS5_IJNSA_ILi0EEEST_ST_EEEEENS5_IJNS4_10UnderscoreESW_SW_EEEEENS4_13SM90_TMA_LOADENS4_14ComposedLayoutINS4_7SwizzleILi3ELi4ELi3EEENS4_18smem_ptr_flag_bitsILi32EEENSS_INS5_IJNSA_ILi8EEENSA_ILi32EEEEEENS5_IJS16_SB_EEEEEEEvNS4_8identityESZ_S1A_vS1B_EENS_8epilogue10collective6detail29Sm90TmaWarpSpecializedAdapterINS1E_15DefaultEpilogueISI_SJ_SJ_NS1D_6thread17LinearCombinationISI_Li1EffLNS1I_9ScaleType4KindE0ELNS_15FloatRoundStyleE2ESI_EENS1_15EpilogueDefaultEEEEEvvEEEEvNT_6ParamsE)
        .other          _ZN7cutlass13device_kernelINS_4gemm6kernel13GemmUniversalIN4cute5tupleIJiiiiEEENS1_10collective13CollectiveMmaINS1_34MainloopSm90TmaGmmaWarpSpecializedILi2ENS5_IJNS4_1CILi1EEESB_SB_EEENS1_32KernelTmaWarpSpecializedPingpongEEENS5_IJNSA_ILi64EEENSA_ILi256EEESF_EEENS_10tfloat32_tENS5_IJlSB_lEEESI_SJ_NS4_8TiledMMAINS4_8MMA_AtomIJNS4_4SM904GMMA30MMA_64x256x8_F32TF32TF32_SS_TNILNSN_7ScaleInE1ELSP_1EEEEEENS4_6LayoutISC_NS5_IJNSA_ILi0EEEST_ST_EEEEENS5_IJNS4_10UnderscoreESW_SW_EEEEENS4_13SM90_TMA_LOADENS4_14ComposedLayoutINS4_7SwizzleILi3ELi4ELi3EEENS4_18smem_ptr_flag_bitsILi32EEENSS_INS5_IJNSA_ILi8EEENSA_ILi32EEEEEENS5_IJS16_SB_EEEEEEEvNS4_8identityESZ_S1A_vS1B_EENS_8epilogue10collective6detail29Sm90TmaWarpSpecializedAdapterINS1E_15DefaultEpilogueISI_SJ_SJ_NS1D_6thread17LinearCombinationISI_Li1EffLNS1I_9ScaleType4KindE0ELNS_15FloatRoundStyleE2ESI_EENS1_15EpilogueDefaultEEEEEvvEEEEvNT_6ParamsE,@"STO_CUDA_ENTRY STV_DEFAULT"
_ZN7cutlass13device_kernelINS_4gemm6kernel13GemmUniversalIN4cute5tupleIJiiiiEEENS1_10collective13CollectiveMmaINS1_34MainloopSm90TmaGmmaWarpSpecializedILi2ENS5_IJNS4_1CILi1EEESB_SB_EEENS1_32KernelTmaWarpSpecializedPingpongEEENS5_IJNSA_ILi64EEENSA_ILi256EEESF_EEENS_10tfloat32_tENS5_IJlSB_lEEESI_SJ_NS4_8TiledMMAINS4_8MMA_AtomIJNS4_4SM904GMMA30MMA_64x256x8_F32TF32TF32_SS_TNILNSN_7ScaleInE1ELSP_1EEEEEENS4_6LayoutISC_NS5_IJNSA_ILi0EEEST_ST_EEEEENS5_IJNS4_10UnderscoreESW_SW_EEEEENS4_13SM90_TMA_LOADENS4_14ComposedLayoutINS4_7SwizzleILi3ELi4ELi3EEENS4_18smem_ptr_flag_bitsILi32EEENSS_INS5_IJNSA_ILi8EEENSA_ILi32EEEEEENS5_IJS16_SB_EEEEEEEvNS4_8identityESZ_S1A_vS1B_EENS_8epilogue10collective6detail29Sm90TmaWarpSpecializedAdapterINS1E_15DefaultEpilogueISI_SJ_SJ_NS1D_6thread17LinearCombinationISI_Li1EffLNS1I_9ScaleType4KindE0ELNS_15FloatRoundStyleE2ESI_EENS1_15EpilogueDefaultEEEEEvvEEEEvNT_6ParamsE:
[----:B------:R-:W0:Y:S01]  /*0000*/  LDC R1, c[0x0][0x28] ;  /* 0x00000a00ff017b82 */ /* 0x000e220000000800 */
[----:B------:R-:W1:Y:S01]  /*0010*/  S2R R4, SR_TID.X ;  /* 0x0000000000047919 */ /* 0x000e620000002100 */
[----:B------:R-:W-:Y:S01]  /*0020*/  ELECT P0, URZ, PT ;  /* 0x00000000003f782f */ /* 0x000fe20003800000 */
[----:B------:R-:W-:Y:S01]  /*0030*/  BSSY B0, `(.L_x_0) ;  /* 0x0000014000007945 */ /* 0x000fe20003800000 */
[----:B-1----:R-:W-:-:S05]  /*0040*/  SHF.R.U32.HI R0, RZ, 0x5, R4 ;  /* 0x00000005ff007819 */ /* 0x002fca0000011604 */
[----:B------:R-:W1:Y:S02]  /*0050*/  SHFL.IDX PT, R2, R0, RZ, 0x1f ;  /* 0x00001fff00027589 */ /* 0x000e6400000e0000 */
[----:B-1----:R-:W-:Y:S02]  /*0060*/  R2UR UR8, R2 ;  /* 0x00000000020872ca */ /* 0x002fe400000e0000 */
[----:B------:R-:W-:-:S05]  /*0070*/  SHF.R.U32.HI R2, RZ, 0x7, R4 ;  /* 0x00000007ff027819 */ /* 0x000fca0000011604 */
[----:B------:R1:W2:Y:S06]  /*0080*/  SHFL.IDX PT, R3, R2, RZ, 0x1f ;  /* 0x00001fff02037589 */ /* 0x0002ac00000e0000 */
[----:B------:R-:W-:Y:S02]  /*0090*/  USHF.R.S32.HI UR4, URZ, 0x1f, UR8 ;  /* 0x0000001f3f047899 */ /* 0x000fe40008011408 */
[----:B------:R-:W-:Y:S02]  /*00a0*/  ISETP.NE.OR P0, PT, RZ, UR8, !P0 ;  /* 0x00000008ff007c0c */ /* 0x000fe4000c705670 */
[----:B------:R-:W-:-:S04]  /*00b0*/  ULEA.HI UR4, UR4, UR8, URZ, 0x2 ;  /* 0x0000000804047291 */ /* 0x000fc8000f8f103f */
[----:B------:R-:W-:-:S04]  /*00c0*/  ULOP3.LUT UR4, UR4, 0xfffffffc, URZ, 0xc0, !UPT ;  /* 0xfffffffc04047892 */ /* 0x000fc8000f8ec03f */
[----:B------:R-:W-:-:S03]  /*00d0*/  UIADD3 UR8, UR8, -UR4, URZ ;  /* 0x8000000408087290 */ /* 0x000fc6000fffe03f */
[----:B01----:R-:W-:Y:S09]  /*00e0*/  @P0 BRA `(.L_x_1) ;  /* 0x0000000000200947 */ /* 0x003ff20003800000 */
[----:B------:R-:W-:Y:S02]  /*00f0*/  ULDC.64 UR4, c[0x0][0x198] ;  /* 0x0000660000047ab9 */ /* 0x000fe40000000a00 */
[----:B------:R-:W-:Y:S02]  /*0100*/  UIADD3 UR6, UP0, UR4, 0xf0, URZ ;  /* 0x000000f004067890 */ /* 0x000fe4000ff1e03f */
[----:B------:R-:W-:Y:S02]  /*0110*/  UIADD3 UR4, UP1, UR4, 0x1f0, URZ ;  /* 0x000001f004047890 */ /* 0x000fe4000ff3e03f */
[----:B------:R-:W-:Y:S02]  /*0120*/  UIADD3.X UR7, URZ, UR5, URZ, UP0, !UPT ;  /* 0x000000053f077290 */ /* 0x000fe400087fe43f */
[----:B------:R-:W-:-:S07]  /*0130*/  UIADD3.X UR5, URZ, UR5, URZ, UP1, !UPT ;  /* 0x000000053f057290 */ /* 0x000fce0008ffe43f */
[----:B------:R0:W-:Y:S02]  /*0140*/  UTMACCTL.PF [UR6] ;  /* 0x00000000060079b9 */ /* 0x0001e40008040000 */
[----:B------:R0:W-:Y:S02]  /*0150*/  UTMACCTL.PF [UR4] ;  /* 0x00000000040079b9 */ /* 0x0001e40008040000 */
[----:B0-----:R-:W-:Y:S01]  /*0160*/  NOP ;  /* 0x0000000000007918 */ /* 0x001fe20000000000 */
.L_x_1:
[----:B------:R-:W-:Y:S05]  /*0170*/  BSYNC B0 ;  /* 0x0000000000007941 */ /* 0x000fea0003800000 */
.L_x_0:
[----:B------:R-:W0:Y:S01]  /*0180*/  SHFL.IDX PT, R5, R0, RZ, 0x1f ;  /* 0x00001fff00057589 */ /* 0x000e2200000e0000 */
[----:B--2---:R-:W-:Y:S01]  /*0190*/  R2UR UR15, R3 ;  /* 0x00000000030f72ca */ /* 0x004fe200000e0000 */
[----:B------:R-:W-:-:S04]  /*01a0*/  UISETP.NE.AND UP0, UPT, UR8, 0x3, UPT ;  /* 0x000000030800788c */ /* 0x000fc8000bf05270 */
[----:B------:R-:W-:-:S08]  /*01b0*/  UISETP.EQ.OR UP0, UPT, UR8, URZ, !UP0 ;  /* 0x0000003f0800728c */ /* 0x000fd0000c702670 */
[----:B------:R-:W-:Y:S02]  /*01c0*/  UIADD3 UR18, UR15, -0x1, URZ ;  /* 0xffffffff0f127890 */ /* 0x000fe4000fffe03f */
[----:B------:R-:W-:Y:S02]  /*01d0*/  UISETP.EQ.AND UP0, UPT, UR15, URZ, UP0 ;  /* 0x0000003f0f00728c */ /* 0x000fe40008702270 */
[----:B------:R-:W-:Y:S02]  /*01e0*/  UISETP.GE.U32.AND UP1, UPT, UR18, 0x2, UPT ;  /* 0x000000021200788c */ /* 0x000fe4000bf26070 */
[----:B------:R-:W-:Y:S01]  /*01f0*/  USEL UR42, URZ, 0x1, !UP0 ;  /* 0x000000013f2a7887 */ /* 0x000fe2000c000000 */
[----:B0-----:R-:W-:-:S03]  /*0200*/  ISETP.NE.AND P0, PT, R5, RZ, PT ;  /* 0x000000ff0500720c */ /* 0x001fc60003f05270 */
[----:B------:R-:W-:-:S10]  /*0210*/  USEL UR42, UR42, 0x2, UP1 ;  /* 0x000000022a2a7887 */ /* 0x000fd40008800000 */
[----:B------:R-:W-:Y:S05]  /*0220*/  @P0 BRA `(.L_x_2) ;  /* 0x0000000000480947 */ /* 0x000fea0003800000 */
[----:B------:R-:W0:Y:S01]  /*0230*/  S2UR UR9, SR_CgaCtaId ;  /* 0x00000000000979c3 */ /* 0x000e220000008800 */
[----:B------:R-:W-:Y:S01]  /*0240*/  UMOV UR4, 0x400 ;  /* 0x0000040000047882 */ /* 0x000fe20000000000 */
[----:B------:R-:W-:Y:S01]  /*0250*/  UMOV UR5, 0x1 ;  /* 0x0000000100057882 */ /* 0x000fe20000000000 */
[----:B------:R-:W-:Y:S01]  /*0260*/  UMOV UR6, 0x80 ;  /* 0x0000008000067882 */ /* 0x000fe20000000000 */
[----:B------:R-:W-:Y:S01]  /*0270*/  ELECT P0, URZ, PT ;  /* 0x00000000003f782f */ /* 0x000fe20003800000 */
[----:B------:R-:W-:-:S04]  /*0280*/  UIADD3 UR6, -UR6, 0x100000, URZ ;  /* 0x0010000006067890 */ /* 0x000fc8000fffe13f */
[----:B------:R-:W-:Y:S02]  /*0290*/  USHF.L.U32 UR7, UR6, 0xb, URZ ;  /* 0x0000000b06077899 */ /* 0x000fe4000800063f */
[----:B------:R-:W-:Y:S02]  /*02a0*/  USHF.L.U32 UR6, UR6, 0x1, URZ ;  /* 0x0000000106067899 */ /* 0x000fe4000800063f */
[----:B0-----:R-:W-:Y:S02]  /*02b0*/  ULEA UR9, UR9, UR4, 0x18 ;  /* 0x0000000409097291 */ /* 0x001fe4000f8ec03f */
[----:B------:R-:W-:-:S04]  /*02c0*/  UIADD3 UR4, -UR5, 0x100000, URZ ;  /* 0x0010000005047890 */ /* 0x000fc8000fffe13f */
[----:B------:R-:W-:Y:S02]  /*02d0*/  USHF.L.U32 UR5, UR4, 0xb, URZ ;  /* 0x0000000b04057899 */ /* 0x000fe4000800063f */
[----:B------:R-:W-:Y:S01]  /*02e0*/  USHF.L.U32 UR4, UR4, 0x1, URZ ;  /* 0x0000000104047899 */ /* 0x000fe2000800063f */
[----:B------:R-:W0:Y:S11]  /*02f0*/  FENCE.VIEW.ASYNC.S ;  /* 0x00000000000073c6 */ /* 0x000e360000000000 */
[----:B0-----:R0:W1:Y:S01]  /*0300*/  SYNCS.EXCH.64 URZ, [UR9], UR4 ;  /* 0x00000004093f75b2 */ /* 0x0010620008000100 */
[----:B------:R0:W2:Y:S01]  /*0310*/  SYNCS.EXCH.64 URZ, [UR9+0x10], UR6 ;  /* 0x00001006093f75b2 */ /* 0x0000a20008000100 */
[----:B------:R0:W3:Y:S01]  /*0320*/  SYNCS.EXCH.64 URZ, [UR9+0x8], UR4 ;  /* 0x00000804093f75b2 */ /* 0x0000e20008000100 */
[----:B------:R0:W4:Y:S01]  /*0330*/  SYNCS.EXCH.64 URZ, [UR9+0x18], UR6 ;  /* 0x00001806093f75b2 */ /* 0x0001220008000100 */
[----:B------:R-:W-:Y:S01]  /*0340*/  NOP ;  /* 0x0000000000007918 */ /* 0x000fe20000000000 */
.L_x_2:
[----:B------:R-:W5:Y:S01]  /*0350*/  SHFL.IDX PT, R5, R0, RZ, 0x1f ;  /* 0x00001fff00057589 */ /* 0x000f6200000e0000 */
[----:B------:R-:W-:Y:S01]  /*0360*/  ELECT P0, URZ, PT ;  /* 0x00000000003f782f */ /* 0x000fe20003800000 */
[----:B------:R-:W-:Y:S01]  /*0370*/  NOP ;  /* 0x0000000000007918 */ /* 0x000fe20000000000 */
[----:B------:R-:W-:Y:S01]  /*0380*/  ELECT P1, URZ, PT ;  /* 0x00000000003f782f */ /* 0x000fe20003820000 */
[----:B------:R-:W1:Y:S01]  /*0390*/  SHFL.IDX PT, R3, R0, RZ, 0x1f ;  /* 0x00001fff00037589 */ /* 0x000e6200000e0000 */
[----:B0-----:R-:W-:Y:S01]  /*03a0*/  UMOV UR4, 0x20 ;  /* 0x0000002000047882 */ /* 0x001fe20000000000 */
[----:B------:R-:W-:Y:S01]  /*03b0*/  UMOV UR12, 0x80 ;  /* 0x00000080000c7882 */ /* 0x000fe20000000000 */
[----:B------:R-:W-:Y:S01]  /*03c0*/  NOP ;  /* 0x0000000000007918 */ /* 0x000fe20000000000 */
[----:B------:R0:W0:Y:S01]  /*03d0*/  SHFL.IDX PT, R0, R2, RZ, 0x1f ;  /* 0x00001fff02007589 */ /* 0x00002200000e0000 */
[----:B------:R-:W-:Y:S01]  /*03e0*/  ULDC.64 UR50, c[0x0][0x208] ;  /* 0x0000820000327ab9 */ /* 0x000fe20000000a00 */
[----:B-----5:R-:W-:-:S02]  /*03f0*/  ISETP.NE.OR P0, PT, R5, RZ, !P0 ;  /* 0x000000ff0500720c */ /* 0x020fc40004705670 */
[----:B-1----:R-:W-:Y:S02]  /*0400*/  ISETP.NE.OR P1, PT, R3, RZ, !P1 ;  /* 0x000000ff0300720c */ /* 0x002fe40004f25670 */
[----:B------:R-:W-:-:S04]  /*0410*/  SHF.R.S32.HI R3, RZ, 0x1f, R4 ;  /* 0x0000001fff037819 */ /* 0x000fc80000011404 */
[----:B------:R-:W-:-:S05]  /*0420*/  LEA.HI R3, R3, R4, RZ, 0x7 ;  /* 0x0000000403037211 */ /* 0x000fca00078f38ff */
[----:B------:R-:W-:Y:S01]  /*0430*/  VOTEU.ALL UP0, P0 ;  /* 0x00000000003f7886 */ /* 0x000fe20000000000 */
[----:B------:R-:W-:Y:S01]  /*0440*/  LOP3.LUT R3, R3, 0xffffff80, RZ, 0xc0, !PT ;  /* 0xffffff8003037812 */ /* 0x000fe200078ec0ff */
[----:B------:R-:W-:-:S03]  /*0450*/  VOTEU.ALL UP1, P1 ;  /* 0x00000000003f7886 */ /* 0x000fc60000820000 */
[----:B------:R-:W1:Y:S01]  /*0460*/  @!UP0 S2UR UR7, SR_CgaCtaId ;  /* 0x00000000000789c3 */ /* 0x000e620000008800 */
[----:B------:R-:W-:Y:S01]  /*0470*/  @!UP0 UMOV UR6, 0x400 ;  /* 0x0000040000068882 */ /* 0x000fe20000000000 */
[----:B------:R-:W-:-:S04]  /*0480*/  @!UP0 UIADD3 UR4, -UR4, 0x100000, URZ ;  /* 0x0010000004048890 */ /* 0x000fc8000fffe13f */
[----:B------:R-:W-:Y:S02]  /*0490*/  @!UP0 USHF.L.U32 UR5, UR4, 0xb, URZ ;  /* 0x0000000b04058899 */ /* 0x000fe4000800063f */
[----:B------:R-:W-:Y:S01]  /*04a0*/  @!UP0 USHF.L.U32 UR4, UR4, 0x1, URZ ;  /* 0x0000000104048899 */ /* 0x000fe2000800063f */
[----:B------:R-:W-:Y:S01]  /*04b0*/  IMAD.IADD R3, R4, 0x1, -R3 ;  /* 0x0000000104037824 */ /* 0x000fe200078e0a03 */
[----:B------:R-:W-:Y:S01]  /*04c0*/  @!UP1 UMOV UR10, 0x400 ;  /* 0x00000400000a9882 */ /* 0x000fe20000000000 */
[----:B------:R-:W-:Y:S01]  /*04d0*/  VOTEU.ALL UP2, P1 ;  /* 0x00000000003f7886 */ /* 0x000fe20000840000 */
[----:B------:R-:W-:Y:S01]  /*04e0*/  VOTEU.ALL UP3, P1 ;  /* 0x00000000003f7886 */ /* 0x000fe20000860000 */
[----:B------:R-:W-:Y:S01]  /*04f0*/  VOTEU.ALL UP4, P1 ;  /* 0x00000000003f7886 */ /* 0x000fe20000880000 */
[----:B------:R-:W5:Y:S01]  /*0500*/  @!UP1 S2UR UR11, SR_CgaCtaId ;  /* 0x00000000000b99c3 */ /* 0x000f620000008800 */
[----:B------:R-:W-:Y:S01]  /*0510*/  VOTEU.ALL UP5, P1 ;  /* 0x00000000003f7886 */ /* 0x000fe200008a0000 */
[----:B------:R-:W-:Y:S01]  /*0520*/  ISETP.NE.AND P1, PT, RZ, UR15, PT ;  /* 0x0000000fff007c0c */ /* 0x000fe2000bf25270 */
[----:B-1----:R-:W-:-:S02]  /*0530*/  @!UP0 ULEA UR9, UR7, UR6, 0x18 ;  /* 0x0000000607098291 */ /* 0x002fc4000f8ec03f */
[----:B------:R-:W-:-:S04]  /*0540*/  @!UP1 UIADD3 UR6, -UR12, 0x100000, URZ ;  /* 0x001000000c069890 */ /* 0x000fc8000fffe13f */
[----:B------:R-:W-:Y:S02]  /*0550*/  @!UP1 USHF.L.U32 UR7, UR6, 0xb, URZ ;  /* 0x0000000b06079899 */ /* 0x000fe4000800063f */
[----:B------:R-:W-:Y:S01]  /*0560*/  @!UP1 USHF.L.U32 UR6, UR6, 0x1, URZ ;  /* 0x0000000106069899 */ /* 0x000fe2000800063f */
[----:B------:R-:W-:Y:S01]  /*0570*/  VOTEU.ALL UP0, P0 ;  /* 0x00000000003f7886 */ /* 0x000fe20000000000 */
[----:B-----5:R-:W-:Y:S01]  /*0580*/  @!UP1 ULEA UR10, UR11, UR10, 0x18 ;  /* 0x0000000a0b0a9291 */ /* 0x020fe2000f8ec03f */
[----:B------:R-:W-:Y:S01]  /*0590*/  VOTEU.ALL UP1, P0 ;  /* 0x00000000003f7886 */ /* 0x000fe20000020000 */
[----:B------:R-:W1:Y:S02]  /*05a0*/  FENCE.VIEW.ASYNC.S ;  /* 0x00000000000073c6 */ /* 0x000e640000000000 */
[----:B-1----:R-:W2:Y:S02]  /*05b0*/  @!UP0 SYNCS.EXCH.64 URZ, [UR9+0x50], UR4 ;  /* 0x00005004093f85b2 */ /* 0x002ea40008000100 */
[----:B------:R1:W2:Y:S01]  /*05c0*/  @!UP1 SYNCS.EXCH.64 URZ, [UR9+0x58], UR4 ;  /* 0x00005804093f95b2 */ /* 0x0002a20008000100 */
[----:B------:R-:W-:Y:S01]  /*05d0*/  NOP ;  /* 0x0000000000007918 */ /* 0x000fe20000000000 */
[----:B-1----:R-:W-:-:S02]  /*05e0*/  ULDC.64 UR4, c[0x0][0x598] ;  /* 0x0001660000047ab9 */ /* 0x002fc40000000a00 */
[----:B------:R-:W-:Y:S02]  /*05f0*/  ISETP.NE.U32.AND P0, PT, RZ, UR4, PT ;  /* 0x00000004ff007c0c */ /* 0x000fe4000bf05070 */
[----:B------:R1:W2:Y:S02]  /*0600*/  @!UP2 SYNCS.EXCH.64 URZ, [UR10+0x30], UR6 ;  /* 0x000030060a3fa5b2 */ /* 0x0002a40008000100 */
[----:B------:R-:W-:Y:S01]  /*0610*/  ISETP.NE.AND.EX P0, PT, RZ, UR5, PT, P0 ;  /* 0x00000005ff007c0c */ /* 0x000fe2000bf05300 */
[----:B------:R1:W2:Y:S01]  /*0620*/  @!UP3 SYNCS.EXCH.64 URZ, [UR10+0x38], UR6 ;  /* 0x000038060a3fb5b2 */ /* 0x0002a20008000100 */
[----:B------:R1:W2:Y:S01]  /*0630*/  @!UP4 SYNCS.EXCH.64 URZ, [UR10+0x40], UR6 ;  /* 0x000040060a3fc5b2 */ /* 0x0002a20008000100 */
[----:B------:R1:W2:Y:S01]  /*0640*/  @!UP5 SYNCS.EXCH.64 URZ, [UR10+0x48], UR6 ;  /* 0x000048060a3fd5b2 */ /* 0x0002a20008000100 */
[----:B------:R-:W-:Y:S01]  /*0650*/  NOP ;  /* 0x0000000000007918 */ /* 0x000fe20000000000 */
[----:B--234-:R-:W-:Y:S08]  /*0660*/  BAR.SYNC.DEFER_BLOCKING 0x0 ;  /* 0x0000000000007b1d */ /* 0x01cff00000010000 */
[----:B01----:R-:W-:Y:S05]  /*0670*/  @!P0 BRA `(.L_x_3) ;  /* 0x00000000001c8947 */ /* 0x003fea0003800000 */
[----:B------:R-:W0:Y:S02]  /*0680*/  LDC.64 R6, c[0x0][0x598] ;  /* 0x00016600ff067b82 */ /* 0x000e240000000a00 */
[----:B0-----:R-:W2:Y:S02]  /*0690*/  LDG.E.64 R6, desc[UR50][R6.64] ;  /* 0x0000003206067981 */ /* 0x001ea4000c1e1b00 */
[----:B--2---:R-:W-:-:S04]  /*06a0*/  ISETP.NE.U32.AND P0, PT, R6, RZ, PT ;  /* 0x000000ff0600720c */ /* 0x004fc80003f05070 */
[----:B------:R-:W-:-:S13]  /*06b0*/  ISETP.NE.AND.EX P0, PT, R7, RZ, PT, P0 ;  /* 0x000000ff0700720c */ /* 0x000fda0003f05300 */
[----:B------:R-:W-:Y:S05]  /*06c0*/  @!P0 BRA `(.L_x_3) ;  /* 0x0000000000088947 */ /* 0x000fea0003800000 */
[----:B------:R1:W5:Y:S01]  /*06d0*/  LD.E R23, desc[UR50][R6.64] ;  /* 0x0000003206177980 */ /* 0x000362000c101900 */
[----:B------:R-:W-:Y:S05]  /*06e0*/  BRA `(.L_x_4) ;  /* 0x0000000000247947 */ /* 0x000fea0003800000 */
.L_x_3:
[----:B------:R-:W-:Y:S02]  /*06f0*/  ULDC.64 UR4, c[0x0][0x588] ;  /* 0x0001620000047ab9 */ /* 0x000fe40000000a00 */
[----:B------:R-:W-:-:S04]  /*0700*/  ISETP.NE.U32.AND P0, PT, RZ, UR4, PT ;  /* 0x00000004ff007c0c */ /* 0x000fc8000bf05070 */
[----:B------:R-:W-:-:S13]  /*0710*/  ISETP.NE.AND.EX P0, PT, RZ, UR5, PT, P0 ;  /* 0x00000005ff007c0c */ /* 0x000fda000bf05300 */
[----:B------:R-:W-:Y:S05]  /*0720*/  @!P0 BRA `(.L_x_5) ;  /* 0x00000000000c8947 */ /* 0x000fea0003800000 */
[----:B------:R-:W0:Y:S02]  /*0730*/  LDC.64 R6, c[0x0][0x588] ;  /* 0x00016200ff067b82 */ /* 0x000e240000000a00 */
[----:B0-----:R0:W5:Y:S01]  /*0740*/  LDG.E R23, desc[UR50][R6.64] ;  /* 0x0000003206177981 */ /* 0x001162000c1e1900 */
[----:B------:R-:W-:Y:S05]  /*0750*/  BRA `(.L_x_4) ;  /* 0x0000000000087947 */ /* 0x000fea0003800000 */
.L_x_5:
[----:B------:R-:W-:Y:S02]  /*0760*/  ULDC UR4, c[0x0][0x580] ;  /* 0x0001600000047ab9 */ /* 0x000fe40000000800 */
[----:B------:R-:W-:-:S07]  /*0770*/  IMAD.U32 R23, RZ, RZ, UR4 ;  /* 0x00000004ff177e24 */ /* 0x000fce000f8e00ff */
.L_x_4:
[----:B------:R-:W-:Y:S02]  /*0780*/  ULDC.64 UR4, c[0x0][0x5a0] ;  /* 0x0001680000047ab9 */ /* 0x000fe40000000a00 */
[----:B------:R-:W-:-:S04]  /*0790*/  ISETP.NE.U32.AND P0, PT, RZ, UR4, PT ;  /* 0x00000004ff007c0c */ /* 0x000fc8000bf05070 */
[----:B------:R-:W-:-:S13]  /*07a0*/  ISETP.NE.AND.EX P0, PT, RZ, UR5, PT, P0 ;  /* 0x00000005ff007c0c */ /* 0x000fda000bf05300 */
[----:B------:R-:W-:Y:S05]  /*07b0*/  @!P0 BRA `(.L_x_6) ;  /* 0x00000000001c8947 */ /* 0x000fea0003800000 */
[----:B01----:R-:W0:Y:S02]  /*07c0*/  LDC.64 R6, c[0x0][0x5a0] ;  /* 0x00016800ff067b82 */ /* 0x003e240000000a00 */
[----:B0-----:R-:W2:Y:S02]  /*07d0*/  LDG.E.64 R6, desc[UR50][R6.64] ;  /* 0x0000003206067981 */ /* 0x001ea4000c1e1b00 */
[----:B--2---:R-:W-:-:S04]  /*07e0*/  ISETP.NE.U32.AND P0, PT, R6, RZ, PT ;  /* 0x000000ff0600720c */ /* 0x004fc80003f05070 */
[----:B------:R-:W-:-:S13]  /*07f0*/  ISETP.NE.AND.EX P0, PT, R7, RZ, PT, P0 ;  /* 0x000000ff0700720c */ /* 0x000fda0003f05300 */
[----:B------:R-:W-:Y:S05]  /*0800*/  @!P0 BRA `(.L_x_6) ;  /* 0x0000000000088947 */ /* 0x000fea0003800000 */
[----:B------:R3:W5:Y:S01]  /*0810*/  LD.E R22, desc[UR50][R6.64] ;  /* 0x0000003206167980 */ /* 0x000762000c101900 */
[----:B------:R-:W-:Y:S05]  /*0820*/  BRA `(.L_x_7) ;  /* 0x0000000000247947 */ /* 0x000fea0003800000 */
.L_x_6:
[----:B------:R-:W-:Y:S02]  /*0830*/  ULDC.64 UR4, c[0x0][0x590] ;  /* 0x0001640000047ab9 */ /* 0x000fe40000000a00 */
[----:B------:R-:W-:-:S04]  /*0840*/  ISETP.NE.U32.AND P0, PT, RZ, UR4, PT ;  /* 0x00000004ff007c0c */ /* 0x000fc8000bf05070 */
[----:B------:R-:W-:-:S13]  /*0850*/  ISETP.NE.AND.EX P0, PT, RZ, UR5, PT, P0 ;  /* 0x00000005ff007c0c */ /* 0x000fda000bf05300 */
[----:B------:R-:W-:Y:S05]  /*0860*/  @!P0 BRA `(.L_x_8) ;  /* 0x00000000000c8947 */ /* 0x000fea0003800000 */
[----:B01----:R-:W0:Y:S02]  /*0870*/  LDC.64 R6, c[0x0][0x590] ;  /* 0x00016400ff067b82 */ /* 0x003e240000000a00 */
[----:B0-----:R2:W5:Y:S01]  /*0880*/  LDG.E R22, desc[UR50][R6.64] ;  /* 0x0000003206167981 */ /* 0x001562000c1e1900 */
[----:B------:R-:W-:Y:S05]  /*0890*/  BRA `(.L_x_7) ;  /* 0x0000000000087947 */ /* 0x000fea0003800000 */
.L_x_8:
[----:B------:R-:W-:Y:S02]  /*08a0*/  ULDC UR4, c[0x0][0x584] ;  /* 0x0001610000047ab9 */ /* 0x000fe40000000800 */
[----:B------:R-:W-:-:S07]  /*08b0*/  IMAD.U32 R22, RZ, RZ, UR4 ;  /* 0x00000004ff167e24 */ /* 0x000fce000f8e00ff */
.L_x_7:
[----:B------:R-:W4:Y:S01]  /*08c0*/  S2UR UR10, SR_CTAID.Y ;  /* 0x00000000000a79c3 */ /* 0x000f220000002600 */
[----:B------:R-:W-:Y:S01]  /*08d0*/  ULDC UR5, c[0x0][0x65c] ;  /* 0x0001970000057ab9 */ /* 0x000fe20000000800 */
[----:B------:R-:W-:Y:S01]  /*08e0*/  UISETP.NE.AND UP0, UPT, UR15, 0x2, UPT ;  /* 0x000000020f00788c */ /* 0x000fe2000bf05270 */
[----:B------:R-:W-:Y:S01]  /*08f0*/  PRMT R5, RZ, 0x7610, R5 ;  /* 0x00007610ff057816 */ /* 0x000fe20000000005 */
[----:B------:R-:W-:Y:S01]  /*0900*/  UISETP.NE.AND UP2, UPT, UR5, 0x1, UPT ;  /* 0x000000010500788c */ /* 0x000fe2000bf45270 */
[----:B------:R-:W-:Y:S02]  /*0910*/  IMAD.MOV.U32 R18, RZ, RZ, -0x1 ;  /* 0xffffffffff127424 */ /* 0x000fe400078e00ff */
[----:B------:R-:W-:Y:S01]  /*0920*/  IMAD.MOV.U32 R19, RZ, RZ, -0x1 ;  /* 0xffffffffff137424 */ /* 0x000fe200078e00ff */
[----:B------:R-:W4:Y:S01]  /*0930*/  S2UR UR4, SR_CTAID.X ;  /* 0x00000000000479c3 */ /* 0x000f220000002500 */
[----:B------:R-:W-:-:S06]  /*0940*/  UP2UR UR40, UPR, URZ, 0x4 ;  /* 0x000000043f287883 */ /* 0x000fcc0008000000 */
[----:B------:R-:W-:Y:S01]  /*0950*/  @UP2 ULDC UR12, c[0x0][0x10] ;  /* 0x00000400000c2ab9 */ /* 0x000fe20000000800 */
[----:B------:R-:W-:Y:S01]  /*0960*/  @UP2 UMOV UR7, URZ ;  /* 0x0000003f00072c82 */ /* 0x000fe20008000000 */
[----:B------:R-:W-:Y:S01]  /*0970*/  @UP2 UMOV UR5, URZ ;  /* 0x0000003f00052c82 */ /* 0x000fe20008000000 */
[----:B0123--:R-:W0:Y:S01]  /*0980*/  LDC.64 R6, c[0x0][0x650] ;  /* 0x00019400ff067b82 */ /* 0x00fe220000000a00 */
[----:B----4-:R-:W-:Y:S02]  /*0990*/  @UP2 UMOV UR9, UR10 ;  /* 0x0000000a00092c82 */ /* 0x010fe40008000000 */
[----:B------:R-:W-:Y:S01]  /*09a0*/  @UP2 UMOV UR6, UR9 ;  /* 0x0000000900062c82 */ /* 0x000fe20008000000 */
[----:B------:R-:W-:Y:S01]  /*09b0*/  @!UP2 UMOV UR9, UR10 ;  /* 0x0000000a0009ac82 */ /* 0x000fe20008000000 */
[----:B------:R-:W-:-:S03]  /*09c0*/  @UP2 UIMAD.WIDE.U32 UR12, UR4, UR12, UR6 ;  /* 0x0000000c040c22a5 */ /* 0x000fc6000f8e0006 */
[----:B------:R-:W-:Y:S01]  /*09d0*/  @!UP2 ULDC UR6, c[0x0][0xc] ;  /* 0x000003000006aab9 */ /* 0x000fe20000000800 */
[----:B------:R-:W-:Y:S01]  /*09e0*/  @UP2 UIADD3 UR14, UR13, UR5, URZ ;  /* 0x000000050d0e2290 */ /* 0x000fe2000fffe03f */
[----:B------:R-:W-:Y:S02]  /*09f0*/  ULDC UR10, c[0x0][0xc] ;  /* 0x00000300000a7ab9 */ /* 0x000fe40000000800 */
[----:B------:R-:W-:Y:S01]  /*0a00*/  UMOV UR5, URZ ;  /* 0x0000003f00057c82 */ /* 0x000fe20008000000 */
[----:B------:R-:W-:Y:S01]  /*0a10*/  ULDC UR11, c[0x0][0x10] ;  /* 0x00000400000b7ab9 */ /* 0x000fe20000000800 */
[----:B------:R-:W-:Y:S02]  /*0a20*/  @!UP2 UIMAD.WIDE.U32 UR6, UR6, UR9, UR4 ;  /* 0x000000090606a2a5 */ /* 0x000fe4000f8e0004 */
[----:B------:R-:W-:Y:S01]  /*0a30*/  UIMAD.WIDE.U32 UR10, UR10, UR11, URZ ;  /* 0x0000000b0a0a72a5 */ /* 0x000fe2000f8e003f */
[----:B------:R-:W-:-:S03]  /*0a40*/  ULDC UR13, c[0x0][0x14] ;  /* 0x00000500000d7ab9 */ /* 0x000fc60000000800 */
[----:B------:R-:W-:Y:S02]  /*0a50*/  UIMAD.WIDE.U32 UR38, UR10, UR13, URZ ;  /* 0x0000000d0a2672a5 */ /* 0x000fe4000f8e003f */
[----:B------:R-:W-:Y:S01]  /*0a60*/  UIMAD UR41, UR11, UR13, URZ ;  /* 0x0000000d0b2972a4 */ /* 0x000fe2000f8e023f */
[----:B------:R-:W-:Y:S01]  /*0a70*/  @!UP2 UMOV UR12, UR6 ;  /* 0x00000006000cac82 */ /* 0x000fe20008000000 */
[----:B------:R-:W-:Y:S02]  /*0a80*/  @!UP2 UMOV UR14, UR7 ;  /* 0x00000007000eac82 */ /* 0x000fe40008000000 */
[----:B------:R-:W-:Y:S02]  /*0a90*/  UIADD3 UR41, UR39, UR41, URZ ;  /* 0x0000002927297290 */ /* 0x000fe4000fffe03f */
[----:B------:R-:W-:-:S04]  /*0aa0*/  UIADD3 UR6, UP1, UR12, UR38, URZ ;  /* 0x000000260c067290 */ /* 0x000fc8000ff3e03f */
[----:B------:R-:W-:Y:S02]  /*0ab0*/  UIADD3.X UR7, UR14, UR41, URZ, UP1, !UPT ;  /* 0x000000290e077290 */ /* 0x000fe40008ffe43f */
[----:B------:R-:W-:Y:S02]  /*0ac0*/  USEL UR6, UR6, UR12, !UP0 ;  /* 0x0000000c06067287 */ /* 0x000fe4000c000000 */
[----:B------:R-:W-:-:S04]  /*0ad0*/  USEL UR7, UR7, UR14, !UP0 ;  /* 0x0000000e07077287 */ /* 0x000fc8000c000000 */
[----:B0-----:R-:W-:Y:S01]  /*0ae0*/  ISETP.LE.U32.AND P0, PT, R6, UR6, PT ;  /* 0x0000000606007c0c */ /* 0x001fe2000bf03070 */
[----:B------:R-:W-:Y:S02]  /*0af0*/  IMAD.U32 R16, RZ, RZ, UR6 ;  /* 0x00000006ff107e24 */ /* 0x000fe4000f8e00ff */
[----:B------:R-:W-:Y:S02]  /*0b00*/  IMAD.U32 R2, RZ, RZ, UR7 ;  /* 0x00000007ff027e24 */ /* 0x000fe4000f8e00ff */
[----:B------:R-:W-:-:S03]  /*0b10*/  IMAD.U32 R17, RZ, RZ, UR7 ;  /* 0x00000007ff117e24 */ /* 0x000fc6000f8e00ff */
[----:B------:R-:W-:Y:S01]  /*0b20*/  ISETP.GE.U32.AND.EX P0, PT, R2, R7, PT, P0 ;  /* 0x000000070200720c */ /* 0x000fe20003f06100 */
[----:B------:R-:W-:-:S12]  /*0b30*/  IMAD.MOV.U32 R2, RZ, RZ, -0x1 ;  /* 0xffffffffff027424 */ /* 0x000fd800078e00ff */
[----:B------:R-:W-:Y:S05]  /*0b40*/  @P0 BRA `(.L_x_9) ;  /* 0x00000004008c0947 */ /* 0x000fea0003800000 */
[----:B------:R-:W-:Y:S01]  /*0b50*/  I2FP.F32.U32 R2, UR4 ;  /* 0x0000000400027c45 */ /* 0x000fe20008201000 */
[----:B------:R-:W-:Y:S01]  /*0b60*/  ULDC.64 UR16, c[0x0][0x628] ;  /* 0x00018a0000107ab9 */ /* 0x000fe20000000a00 */
[----:B------:R-:W-:Y:S01]  /*0b70*/  ULDC UR6, c[0x0][0x150] ;  /* 0x0000540000067ab9 */ /* 0x000fe20000000800 */
[----:B------:R-:W-:Y:S01]  /*0b80*/  ISETP.NE.U32.AND P0, PT, RZ, UR16, PT ;  /* 0x00000010ff007c0c */ /* 0x000fe2000bf05070 */
[----:B------:R-:W-:Y:S01]  /*0b90*/  ULDC UR15, c[0x0][0x630] ;  /* 0x00018c00000f7ab9 */ /* 0x000fe20000000800 */
[----:B------:R-:W-:Y:S01]  /*0ba0*/  FMUL R2, R2, UR6 ;  /* 0x0000000602027c20 */ /* 0x000fe20008400000 */
[----:B------:R-:W-:Y:S01]  /*0bb0*/  R2UR UR19, R16 ;  /* 0x00000000101372ca */ /* 0x000fe200000e0000 */
[----:B------:R-:W-:Y:S01]  /*0bc0*/  ULDC UR21, c[0x0][0x154] ;  /* 0x0000550000157ab9 */ /* 0x000fe20000000800 */
[----:B------:R-:W-:Y:S01]  /*0bd0*/  ISETP.NE.AND.EX P0, PT, RZ, UR17, PT, P0 ;  /* 0x00000011ff007c0c */ /* 0x000fe2000bf05300 */
[----:B------:R0:W1:Y:S01]  /*0be0*/  F2I.U32.TRUNC.NTZ R5, R2 ;  /* 0x0000000200057305 */ /* 0x000062000020f000 */
[----:B------:R-:W-:-:S02]  /*0bf0*/  R2UR UR20, R17 ;  /* 0x00000000111472ca */ /* 0x000fc400000e0000 */
[----:B------:R-:W-:Y:S02]  /*0c00*/  R2UR UR6, R16 ;  /* 0x00000000100672ca */ /* 0x000fe400000e0000 */
[----:B------:R-:W-:-:S07]  /*0c10*/  R2UR UR7, R17 ;  /* 0x00000000110772ca */ /* 0x000fce00000e0000 */
[----:B0-----:R-:W-:Y:S08]  /*0c20*/  @!P0 BRA `(.L_x_10) ;  /* 0x0000000000308947 */ /* 0x001ff00003800000 */
[----:B------:R-:W-:Y:S01]  /*0c30*/  R2UR UR6, R16 ;  /* 0x00000000100672ca */ /* 0x000fe200000e0000 */
[----:B------:R-:W-:Y:S01]  /*0c40*/  ULDC UR12, c[0x0][0x634] ;  /* 0x00018d00000c7ab9 */ /* 0x000fe20000000800 */
[----:B------:R-:W-:-:S11]  /*0c50*/  R2UR UR14, R17 ;  /* 0x00000000110e72ca */ /* 0x000fd600000e0000 */
[----:B------:R-:W-:-:S04]  /*0c60*/  UIADD3 UR12, UP1, UR6, UR12, URZ ;  /* 0x0000000c060c7290 */ /* 0x000fc8000ff3e03f */
[----:B------:R-:W-:-:S04]  /*0c70*/  UIADD3.X UR14, URZ, UR14, URZ, UP1, !UPT ;  /* 0x0000000e3f0e7290 */ /* 0x000fc80008ffe43f */
[----:B------:R-:W-:-:S04]  /*0c80*/  UIMAD.WIDE.U32 UR6, UR14, UR16, URZ ;  /* 0x000000100e0672a5 */ /* 0x000fc8000f8e003f */
[----:B------:R-:W-:Y:S02]  /*0c90*/  UIMAD.WIDE.U32 UR10, UP1, UR12, UR17, UR6 ;  /* 0x000000110c0a72a5 */ /* 0x000fe4000f820006 */
[----:B------:R-:W-:Y:S02]  /*0ca0*/  UIMAD.WIDE.U32 UR6, UR12, UR16, URZ ;  /* 0x000000100c0672a5 */ /* 0x000fe4000f8e003f */
[----:B------:R-:W-:Y:S02]  /*0cb0*/  UIADD3.X UR13, URZ, URZ, URZ, UP1, !UPT ;  /* 0x0000003f3f0d7290 */ /* 0x000fe40008ffe43f */
[----:B------:R-:W-:Y:S01]  /*0cc0*/  UIADD3 URZ, UP1, UR7, UR10, URZ ;  /* 0x0000000a073f7290 */ /* 0x000fe2000ff3e03f */
[----:B------:R-:W-:-:S03]  /*0cd0*/  UMOV UR12, UR11 ;  /* 0x0000000b000c7c82 */ /* 0x000fc60008000000 */
[----:B------:R-:W-:-:S12]  /*0ce0*/  UIMAD.WIDE.U32.X UR6, UR14, UR17, UR12, UP1 ;  /* 0x000000110e0672a5 */ /* 0x000fd800088e040c */
.L_x_10:
[----:B------:R-:W-:Y:S01]  /*0cf0*/  USHF.R.U64 UR5, UR6, UR15, UR7 ;  /* 0x0000000f06057299 */ /* 0x000fe20008001207 */
[----:B------:R-:W-:Y:S01]  /*0d00*/  I2FP.F32.U32 R2, UR9 ;  /* 0x0000000900027c45 */ /* 0x000fe20008201000 */
[----:B------:R-:W-:Y:S01]  /*0d10*/  USHF.R.U32.HI UR6, URZ, UR15, UR7 ;  /* 0x0000000f3f067299 */ /* 0x000fe20008011607 */
[----:B-1----:R-:W-:Y:S01]  /*0d20*/  R2UR UR14, R5 ;  /* 0x00000000050e72ca */ /* 0x002fe200000e0000 */
[----:B------:R-:W-:Y:S02]  /*0d30*/  UIADD3 UR17, UP1, URZ, -UR5, URZ ;  /* 0x800000053f117290 */ /* 0x000fe4000ff3e03f */
[----:B------:R-:W-:Y:S01]  /*0d40*/  FMUL R2, R2, UR21 ;  /* 0x0000001502027c20 */ /* 0x000fe20008400000 */
[----:B------:R-:W-:Y:S01]  /*0d50*/  ULDC.64 UR10, c[0x0][0x620] ;  /* 0x00018800000a7ab9 */ /* 0x000fe20000000a00 */
[----:B------:R-:W-:Y:S01]  /*0d60*/  UIADD3.X UR6, URZ, ~UR6, URZ, UP1, !UPT ;  /* 0x800000063f067290 */ /* 0x000fe20008ffe43f */
[----:B------:R-:W-:Y:S01]  /*0d70*/  UMOV UR12, UR19 ;  /* 0x00000013000c7c82 */ /* 0x000fe20008000000 */
[----:B------:R-:W-:-:S02]  /*0d80*/  UMOV UR13, UR20 ;  /* 0x00000014000d7c82 */ /* 0x000fc40008000000 */
[----:B------:R-:W-:Y:S01]  /*0d90*/  UIMAD UR6, UR6, UR10, URZ ;  /* 0x0000000a060672a4 */ /* 0x000fe2000f8e023f */
[----:B------:R-:W0:Y:S01]  /*0da0*/  F2I.U32.TRUNC.NTZ R2, R2 ;  /* 0x0000000200027305 */ /* 0x000e22000020f000 */
[----:B------:R-:W-:Y:S02]  /*0db0*/  UIMAD.WIDE.U32 UR12, UR17, UR10, UR12 ;  /* 0x0000000a110c72a5 */ /* 0x000fe4000f8e000c */
[----:B------:R-:W-:Y:S01]  /*0dc0*/  UIMAD UR17, UR17, UR11, UR6 ;  /* 0x0000000b111172a4 */ /* 0x000fe2000f8e0206 */
[----:B------:R-:W-:Y:S01]  /*0dd0*/  ULDC UR24, c[0x0][0x658] ;  /* 0x0001960000187ab9 */ /* 0x000fe20000000800 */
[----:B------:R-:W-:Y:S02]  /*0de0*/  UMOV UR22, 0xffffffff ;  /* 0xffffffff00167882 */ /* 0x000fe40000000000 */
[----:B------:R-:W-:Y:S01]  /*0df0*/  UIADD3 UR17, UR13, UR17, URZ ;  /* 0x000000110d117290 */ /* 0x000fe2000fffe03f */
[----:B------:R-:W-:Y:S01]  /*0e00*/  ULDC UR19, c[0x0][0x618] ;  /* 0x0001860000137ab9 */ /* 0x000fe20000000800 */
[----:B------:R-:W-:Y:S01]  /*0e10*/  ULDC.64 UR6, c[0x0][0x640] ;  /* 0x0001900000067ab9 */ /* 0x000fe20000000a00 */
[----:B------:R-:W-:Y:S01]  /*0e20*/  USHF.L.U32 UR13, UR22, UR24, URZ ;  /* 0x00000018160d7299 */ /* 0x000fe2000800063f */
[----:B------:R-:W-:Y:S01]  /*0e30*/  ISETP.NE.U32.AND P0, PT, RZ, UR6, PT ;  /* 0x00000006ff007c0c */ /* 0x000fe2000bf05070 */
[----:B------:R-:W-:-:S02]  /*0e40*/  USHF.R.U64 UR22, UR12, UR19, UR17 ;  /* 0x000000130c167299 */ /* 0x000fc40008001211 */
[----:B------:R-:W-:Y:S01]  /*0e50*/  USHF.R.U32.HI UR12, URZ, UR19, UR17 ;  /* 0x000000133f0c7299 */ /* 0x000fe20008011611 */
[----:B0-----:R-:W-:Y:S01]  /*0e60*/  R2UR UR16, R2 ;  /* 0x00000000021072ca */ /* 0x001fe200000e0000 */
[----:B------:R-:W-:Y:S01]  /*0e70*/  ULDC UR21, c[0x0][0x608] ;  /* 0x0001820000157ab9 */ /* 0x000fe20000000800 */
[----:B------:R-:W-:Y:S01]  /*0e80*/  ISETP.NE.AND.EX P0, PT, RZ, UR7, PT, P0 ;  /* 0x00000007ff007c0c */ /* 0x000fe2000bf05300 */
[----:B------:R-:W-:Y:S02]  /*0e90*/  USHF.R.U64 UR26, UR22, UR21, UR12 ;  /* 0x00000015161a7299 */ /* 0x000fe4000800120c */
[----:B------:R-:W-:Y:S01]  /*0ea0*/  USHF.R.U32.HI UR12, URZ, UR21, UR12 ;  /* 0x000000153f0c7299 */ /* 0x000fe2000801160c */
[----:B------:R-:W-:Y:S01]  /*0eb0*/  UMOV UR20, 0x1 ;  /* 0x0000000100147882 */ /* 0x000fe20000000000 */
[----:B------:R-:W-:Y:S02]  /*0ec0*/  UIADD3 UR14, -UR14, URZ, URZ ;  /* 0x0000003f0e0e7290 */ /* 0x000fe4000fffe13f */
[----:B------:R-:W-:-:S02]  /*0ed0*/  USHF.R.U64 UR27, UR26, UR24, UR12 ;  /* 0x000000181a1b7299 */ /* 0x000fc4000800120c */
[----:B------:R-:W-:Y:S01]  /*0ee0*/  USHF.L.U32 UR19, UR20, UR24, URZ ;  /* 0x0000001814137299 */ /* 0x000fe2000800063f */
[----:B------:R-:W-:Y:S01]  /*0ef0*/  ULDC UR15, c[0x0][0x144] ;  /* 0x00005100000f7ab9 */ /* 0x000fe20000000800 */
[----:B------:R-:W-:Y:S01]  /*0f00*/  ULDC UR10, c[0x0][0x600] ;  /* 0x00018000000a7ab9 */ /* 0x000fe20000000800 */
[----:B------:R-:W-:Y:S02]  /*0f10*/  ULOP3.LUT UR20, URZ, UR13, URZ, 0x33, !UPT ;  /* 0x0000000d3f147292 */ /* 0x000fe4000f8e333f */
[----:B------:R-:W-:Y:S02]  /*0f20*/  USHF.R.U32.HI UR13, URZ, UR24, UR12 ;  /* 0x000000183f0d7299 */ /* 0x000fe4000801160c */
[----:B------:R-:W-:Y:S02]  /*0f30*/  UIADD3 UR11, UR10, -0x1, URZ ;  /* 0xffffffff0a0b7890 */ /* 0x000fe4000fffe03f */
[----:B------:R-:W-:Y:S02]  /*0f40*/  UIADD3 UR23, -UR16, URZ, URZ ;  /* 0x0000003f10177290 */ /* 0x000fe4000fffe13f */
[----:B------:R-:W-:Y:S01]  /*0f50*/  UIMAD UR4, UR15, UR14, UR4 ;  /* 0x0000000e0f0472a4 */ /* 0x000fe2000f8e0204 */
[----:B------:R-:W-:Y:S01]  /*0f60*/  ULDC UR28, c[0x0][0x148] ;  /* 0x00005200001c7ab9 */ /* 0x000fe20000000800 */
[----:B------:R-:W-:Y:S01]  /*0f70*/  ULDC UR24, c[0x0][0x648] ;  /* 0x0001920000187ab9 */ /* 0x000fe20000000800 */
[----:B------:R-:W-:Y:S01]  /*0f80*/  ULDC UR25, c[0x0][0x638] ;  /* 0x00018e0000197ab9 */ /* 0x000fe20000000800 */
[----:B------:R-:W-:Y:S01]  /*0f90*/  UMOV UR12, UR27 ;  /* 0x0000001b000c7c82 */ /* 0x000fe20008000000 */
[----:B------:R-:W-:Y:S07]  /*0fa0*/  @!P0 BRA `(.L_x_11) ;  /* 0x0000000000308947 */ /* 0x000fee0003800000 */
[----:B------:R-:W-:Y:S02]  /*0fb0*/  ULDC UR16, c[0x0][0x64c] ;  /* 0x0001930000107ab9 */ /* 0x000fe40000000800 */
        /* <DEDUP_REMOVED lines=8> */
[----:B------:R-:W-:-:S07]  /*1040*/  UIMAD.WIDE.U32.X UR6, UR21, UR7, UR16, UP1 ;  /* 0x00000007150672a5 */ /* 0x000fce00088e0410 */
[----:B------:R-:W-:Y:S01]  /*1050*/  UMOV UR12, UR6 ;  /* 0x00000006000c7c82 */ /* 0x000fe20008000000 */
[----:B------:R-:W-:-:S05]  /*1060*/  UMOV UR13, UR7 ;  /* 0x00000007000d7c82 */ /* 0x000fca0008000000 */
.L_x_11:
[----:B------:R-:W-:Y:S01]  /*1070*/  UISETP.NE.AND UP1, UPT, UR40, URZ, UPT ;  /* 0x0000003f2800728c */ /* 0x000fe2000bf25270 */
[----:B------:R-:W-:Y:S01]  /*1080*/  IMAD.MOV.U32 R5, RZ, RZ, 0x1 ;  /* 0x00000001ff057424 */ /* 0x000fe200078e00ff */
[----:B------:R-:W-:Y:S01]  /*1090*/  USHF.R.U64 UR6, UR12, UR24, UR13 ;  /* 0x000000180c067299 */ /* 0x000fe2000800120d */
[----:B------:R-:W-:Y:S01]  /*10a0*/  IMAD.U32 R19, RZ, RZ, UR5 ;  /* 0x00000005ff137e24 */ /* 0x000fe2000f8e00ff */
[----:B------:R-:W-:Y:S02]  /*10b0*/  ULOP3.LUT UR20, UR26, UR20, URZ, 0xc0, !UPT ;  /* 0x000000141a147292 */ /* 0x000fe4000f8ec03f */
[----:B------:R-:W-:Y:S02]  /*10c0*/  UIADD3 UR7, -UR6, URZ, URZ ;  /* 0x0000003f06077290 */ /* 0x000fe4000fffe13f */
[----:B------:R-:W-:Y:S02]  /*10d0*/  UIMAD UR19, UR19, UR6, UR20 ;  /* 0x00000006131372a4 */ /* 0x000fe4000f8e0214 */
[----:B------:R-:W-:-:S02]  /*10e0*/  ULOP3.LUT UR11, UR22, UR11, URZ, 0xc0, !UPT ;  /* 0x0000000b160b7292 */ /* 0x000fc4000f8ec03f */
[----:B------:R-:W-:Y:S02]  /*10f0*/  @UP1 UIMAD UR4, UR28, UR23, UR9 ;  /* 0x000000171c0412a4 */ /* 0x000fe4000f8e0209 */
[----:B------:R-:W-:-:S03]  /*1100*/  UIMAD UR6, UR7, UR25, UR27 ;  /* 0x00000019070672a4 */ /* 0x000fc6000f8e021b */
[----:B------:R-:W-:Y:S01]  /*1110*/  ULDC UR7, c[0x0][0x610] ;  /* 0x0001840000077ab9 */ /* 0x000fe20000000800 */
[----:B------:R-:W-:Y:S02]  /*1120*/  UIMAD UR6, UR6, UR10, UR11 ;  /* 0x0000000a060672a4 */ /* 0x000fe4000f8e020b */
[----:B------:R-:W-:-:S04]  /*1130*/  UIMAD UR4, UR19, UR7, UR4 ;  /* 0x00000007130472a4 */ /* 0x000fc8000f8e0204 */
[----:B------:R-:W-:Y:S02]  /*1140*/  USEL UR7, UR6, UR4, !UP1 ;  /* 0x0000000406077287 */ /* 0x000fe4000c800000 */
[----:B------:R-:W-:-:S04]  /*1150*/  USEL UR4, UR4, UR6, !UP1 ;  /* 0x0000000604047287 */ /* 0x000fc8000c800000 */
[----:B------:R-:W-:Y:S02]  /*1160*/  IMAD.U32 R2, RZ, RZ, UR7 ;  /* 0x00000007ff027e24 */ /* 0x000fe4000f8e00ff */
[----:B------:R-:W-:-:S07]  /*1170*/  IMAD.U32 R18, RZ, RZ, UR4 ;  /* 0x00000004ff127e24 */ /* 0x000fce000f8e00ff */
.L_x_9:
[----:B------:R-:W-:Y:S02]  /*1180*/  ULDC UR4, c[0x0][0x28c] ;  /* 0x0000a30000047ab9 */ /* 0x000fe40000000800 */
[----:B------:R-:W-:-:S04]  /*1190*/  UIADD3 UR4, UR4, 0x3f, URZ ;  /* 0x0000003f04047890 */ /* 0x000fc8000fffe03f */
[----:B------:R-:W-:-:S04]  /*11a0*/  USHF.R.S32.HI UR5, URZ, 0x1f, UR4 ;  /* 0x0000001f3f057899 */ /* 0x000fc80008011404 */
[----:B------:R-:W-:-:S04]  /*11b0*/  ULEA.HI UR5, UR5, UR4, URZ, 0x6 ;  /* 0x0000000405057291 */ /* 0x000fc8000f8f303f */
[----:B------:R-:W-:Y:S01]  /*11c0*/  USHF.R.S32.HI UR37, URZ, 0x6, UR5 ;  /* 0x000000063f257899 */ /* 0x000fe20008011405 */
[----:B------:R-:W-:Y:S11]  /*11d0*/  @!P1 BRA `(.L_x_12) ;  /* 0x0000009400d09947 */ /* 0x000ff60003800000 */
[----:B------:R-:W-:-:S06]  /*11e0*/  UISETP.GT.U32.AND UP1, UPT, UR18, 0x1, UPT ;  /* 0x000000011200788c */ /* 0x000fcc000bf24070 */
[----:B------:R-:W-:-:S13]  /*11f0*/  PLOP3.LUT P0, PT, PT, PT, UP1, 0x80, 0x0 ;  /* 0x000000000000781c */ /* 0x000fda0003f0f018 */
[----:B------:R-:W-:Y:S05]  /*1200*/  @P0 EXIT ;  /* 0x000000000000094d */ /* 0x000fea0003800000 */
.L_x_13:
[----:B------:R-:W-:-:S08]  /*1210*/  NOP ;  /* 0x0000000000007918 */ /* 0x000fd00000000000 */
[----:B------:R-:W0:Y:S02]  /*1220*/  USETMAXREG.TRY_ALLOC.CTAPOOL UP1, 0xe8 ;  /* 0x000000e8000079c8 */ /* 0x000e240008020600 */
[----:B0-----:R-:W-:-:S13]  /*1230*/  PLOP3.LUT P0, PT, PT, PT, UP1, 0x80, 0x0 ;  /* 0x000000000000781c */ /* 0x001fda0003f0f018 */
[----:B------:R-:W-:Y:S05]  /*1240*/  @!P0 BRA `(.L_x_13) ;  /* 0xfffffffc00f08947 */ /* 0x000fea000383ffff */
[----:B------:R-:W-:-:S13]  /*1250*/  LOP3.LUT P0, RZ, R5, 0xff, RZ, 0xc0, !PT ;  /* 0x000000ff05ff7812 */ /* 0x000fda000780c0ff */
[----:B------:R-:W-:Y:S05]  /*1260*/  @!P0 EXIT ;  /* 0x000000000000894d */ /* 0x000fea0003800000 */
[----:B------:R-:W0:Y:S01]  /*1270*/  S2UR UR5, SR_CgaCtaId ;  /* 0x00000000000579c3 */ /* 0x000e220000008800 */
[----:B------:R-:W-:Y:S01]  /*1280*/  VIADD R6, R0, 0xffffffff ;  /* 0xffffffff00067836 */ /* 0x000fe20000000000 */
[----:B------:R-:W-:Y:S01]  /*1290*/  SHF.R.S32.HI R4, RZ, 0x1f, R3 ;  /* 0x0000001fff047819 */ /* 0x000fe20000011403 */
[----:B------:R-:W-:Y:S01]  /*12a0*/  UMOV UR43, 0x400 ;  /* 0x00000400002b7882 */ /* 0x000fe20000000000 */
[----:B------:R-:W-:Y:S02]  /*12b0*/  USHF.R.U32.HI UR4, URZ, 0x1, UR37 ;  /* 0x000000013f047899 */ /* 0x000fe40008011625 */
[----:B------:R-:W-:Y:S01]  /*12c0*/  R2UR UR45, R6 ;  /* 0x00000000062d72ca */ /* 0x000fe200000e0000 */
[----:B------:R-:W-:Y:S01]  /*12d0*/  ULOP3.LUT UR44, UR37, 0x1, URZ, 0xc0, !UPT ;  /* 0x00000001252c7892 */ /* 0x000fe2000f8ec03f */
[CC--:B------:R-:W-:Y:S01]  /*12e0*/  LEA.HI R0, R4.reuse, R3.reuse, RZ, 0x2 ;  /* 0x0000000304007211 */ /* 0x0c0fe200078f10ff */
[----:B------:R-:W-:Y:S01]  /*12f0*/  UISETP.LT.AND UP1, UPT, UR37, 0x1, UPT ;  /* 0x000000012500788c */ /* 0x000fe2000bf21270 */
[----:B------:R-:W-:Y:S01]  /*1300*/  LEA.HI R4, R4, R3, RZ, 0x5 ;  /* 0x0000000304047211 */ /* 0x000fe200078f28ff */
[----:B------:R-:W-:Y:S01]  /*1310*/  ULOP3.LUT UR4, UR4, 0x1, URZ, 0xc0, !UPT ;  /* 0x0000000104047892 */ /* 0x000fe2000f8ec03f */
[--C-:B------:R-:W-:Y:S01]  /*1320*/  SHF.R.S32.HI R152, RZ, 0x2, R0.reuse ;  /* 0x00000002ff987819 */ /* 0x100fe20000011400 */
[----:B------:R-:W-:Y:S01]  /*1330*/  ULDC UR6, c[0x0][0x284] ;  /* 0x0000a10000067ab9 */ /* 0x000fe20000000800 */
[----:B------:R-:W-:Y:S01]  /*1340*/  SHF.R.S32.HI R5, RZ, 0x1f, R0 ;  /* 0x0000001fff057819 */ /* 0x000fe20000011400 */
[----:B------:R-:W-:Y:S01]  /*1350*/  USEL UR44, UR44, URZ, !UP0 ;  /* 0x0000003f2c2c7287 */ /* 0x000fe2000c000000 */
[----:B------:R-:W-:Y:S01]  /*1360*/  LOP3.LUT R154, R0, 0xfffffffc, RZ, 0xc0, !PT ;  /* 0xfffffffc009a7812 */ /* 0x000fe200078ec0ff */
[----:B------:R-:W-:Y:S01]  /*1370*/  USEL UR47, UR37, 0x1, UP1 ;  /* 0x00000001252f7887 */ /* 0x000fe20008800000 */
[----:B------:R-:W-:Y:S01]  /*1380*/  LEA.HI R5, R5, R152, RZ, 0x3 ;  /* 0x0000009805057211 */ /* 0x000fe200078f18ff */
[----:B------:R-:W-:Y:S01]  /*1390*/  USHF.L.U32 UR45, UR45, 0x3, URZ ;  /* 0x000000032d2d7899 */ /* 0x000fe2000800063f */
[----:B------:R-:W-:Y:S01]  /*13a0*/  ISETP.NE.AND P0, PT, R6, RZ, PT ;  /* 0x000000ff0600720c */ /* 0x000fe20003f05270 */
[----:B------:R-:W-:Y:S01]  /*13b0*/  UISETP.EQ.U32.AND UP0, UPT, UR4, 0x1, !UP0 ;  /* 0x000000010400788c */ /* 0x000fe2000c702070 */
[----:B------:R-:W-:Y:S01]  /*13c0*/  LOP3.LUT R5, R5, 0xfffffff8, RZ, 0xc0, !PT ;  /* 0xfffffff805057812 */ /* 0x000fe200078ec0ff */
[----:B------:R-:W-:Y:S01]  /*13d0*/  IMAD.IADD R154, R3, 0x1, -R154 ;  /* 0x00000001039a7824 */ /* 0x000fe200078e0a9a */
[----:B0-----:R-:W-:Y:S01]  /*13e0*/  ULEA UR43, UR5, UR43, 0x18 ;  /* 0x0000002b052b7291 */ /* 0x001fe2000f8ec03f */
[----:B------:R-:W-:Y:S01]  /*13f0*/  IMAD.U32 R156, RZ, RZ, UR45 ;  /* 0x0000002dff9c7e24 */ /* 0x000fe2000f8e00ff */
[----:B------:R-:W-:Y:S01]  /*1400*/  SEL R166, RZ, 0x1, P0 ;  /* 0x00000001ffa67807 */ /* 0x000fe20000000000 */
[----:B------:R-:W-:Y:S01]  /*1410*/  IMAD.IADD R152, R152, 0x1, -R5 ;  /* 0x0000000198987824 */ /* 0x000fe200078e0a05 */
[----:B------:R-:W-:Y:S01]  /*1420*/  UIADD3 UR46, UR43, 0x30, URZ ;  /* 0x000000302b2e7890 */ /* 0x000fe2000fffe03f */
[----:B------:R-:W-:Y:S01]  /*1430*/  SHF.R.S32.HI R5, RZ, 0x5, R4 ;  /* 0x00000005ff057819 */ /* 0x000fe20000011404 */
[----:B------:R-:W-:Y:S01]  /*1440*/  ULOP3.LUT UR36, UR42, 0x1, URZ, 0xfc, !UPT ;  /* 0x000000012a247892 */ /* 0x000fe2000f8efc3f */
[C---:B------:R-:W-:Y:S01]  /*1450*/  LOP3.LUT R158, R156.reuse, 0x8, RZ, 0xc0, !PT ;  /* 0x000000089c9e7812 */ /* 0x040fe200078ec0ff */
[----:B------:R-:W-:Y:S01]  /*1460*/  UIADD3 UR47, -UR47, UR37, URZ ;  /* 0x000000252f2f7290 */ /* 0x000fe2000fffe13f */
[--C-:B------:R-:W-:Y:S01]  /*1470*/  SHF.R.S32.HI R153, RZ, 0x1f, R152.reuse ;  /* 0x0000001fff997819 */ /* 0x100fe20000011498 */
[C-C-:B------:R-:W-:Y:S01]  /*1480*/  IMAD R159, R5.reuse, -0x10, -R152.reuse ;  /* 0xfffffff0059f7824 */ /* 0x140fe200078e0a98 */
[----:B------:R-:W-:Y:S01]  /*1490*/  LOP3.LUT R156, R156, 0x8, RZ, 0xc, !PT ;  /* 0x000000089c9c7812 */ /* 0x000fe200078e0cff */
[----:B------:R-:W-:Y:S01]  /*14a0*/  IMAD.U32 R155, RZ, RZ, UR46 ;  /* 0x0000002eff9b7e24 */ /* 0x000fe2000f8e00ff */
[----:B------:R-:W-:Y:S01]  /*14b0*/  LOP3.LUT R158, R158, 0x18, RZ, 0x3c, !PT ;  /* 0x000000189e9e7812 */ /* 0x000fe200078e3cff */
[----:B------:R-:W-:Y:S01]  /*14c0*/  IMAD.WIDE R152, R5, 0x10, R152 ;  /* 0x0000001005987825 */ /* 0x000fe200078e0298 */
[----:B------:R-:W-:-:S03]  /*14d0*/  USEL UR48, URZ, 0x1, !UP0 ;  /* 0x000000013f307887 */ /* 0x000fc6000c000000 */
[----:B------:R-:W-:Y:S02]  /*14e0*/  VIADD R157, R155, UR45 ;  /* 0x0000002d9b9d7c36 */ /* 0x000fe40008000000 */
[----:B------:R-:W-:-:S07]  /*14f0*/  VIADD R159, R159, UR6 ;  /* 0x000000069f9f7c36 */ /* 0x000fce0008000000 */
.L_x_289:
[----:B------:R-:W-:Y:S01]  /*1500*/  SHF.L.U32 R0, R166, 0x1f, RZ ;  /* 0x0000001fa6007819 */ /* 0x000fe200000006ff */
[----:B------:R-:W-:Y:S02]  /*1510*/  ULDC UR4, c[0x0][0x28c] ;  /* 0x0000a30000047ab9 */ /* 0x000fe40000000800 */
[----:B------:R-:W-:Y:S01]  /*1520*/  ISETP.LT.AND P1, PT, RZ, UR4, PT ;  /* 0x00000004ff007c0c */ /* 0x000fe2000bf21270 */
[----:B------:R-:W0:Y:S02]  /*1530*/  SYNCS.PHASECHK.TRANS64.TRYWAIT P0, [R155+UR45], R0 ;  /* 0x000000009b0075a7 */ /* 0x000e24000800016d */
[----:B0-234-:R-:W-:Y:S10]  /*1540*/  @!P0 BRA `(.L_x_14) ;  /* 0x000000a000d08947 */ /* 0x01dff40003800000 */
.L_x_309:
[----:B------:R-:W-:Y:S05]  /*1550*/  @P1 BRA `(.L_x_15) ;  /* 0x0000000000401947 */ /* 0x000fea0003800000 */
[----:B0-----:R-:W-:Y:S01]  /*1560*/  MOV R0, 0x0 ;  /* 0x0000000000007802 */ /* 0x001fe20000000f00 */
[----:B------:R-:W-:Y:S01]  /*1570*/  ULDC.64 UR4, c[0x4][0x68] ;  /* 0x01001a0000047ab9 */ /* 0x000fe20000000a00 */
[----:B------:R-:W-:Y:S01]  /*1580*/  ULDC.64 UR6, c[0x4][0x8] ;  /* 0x0100020000067ab9 */ /* 0x000fe20000000a00 */
[----:B------:R-:W-:Y:S01]  /*1590*/  IMAD.U32 R4, RZ, RZ, UR4 ;  /* 0x00000004ff047e24 */ /* 0x000fe2000f8e00ff */
[----:B------:R0:W1:Y:S01]  /*15a0*/  LDC.64 R14, c[0x4][R0] ;  /* 0x01000000000e7b82 */ /* 0x0000620000000a00 */
[----:B------:R-:W-:Y:S01]  /*15b0*/  IMAD.U32 R5, RZ, RZ, UR5 ;  /* 0x00000005ff057e24 */ /* 0x000fe2000f8e00ff */
[----:B------:R-:W-:Y:S01]  /*15c0*/  ULDC.64 UR4, c[0x4][0x70] ;  /* 0x01001c0000047ab9 */ /* 0x000fe20000000a00 */
[----:B------:R-:W-:Y:S02]  /*15d0*/  IMAD.U32 R10, RZ, RZ, UR6 ;  /* 0x00000006ff0a7e24 */ /* 0x000fe4000f8e00ff */
[----:B------:R-:W-:Y:S02]  /*15e0*/  IMAD.U32 R6, RZ, RZ, UR4 ;  /* 0x00000004ff067e24 */ /* 0x000fe4000f8e00ff */
[----:B------:R-:W-:-:S02]  /*15f0*/  IMAD.U32 R7, RZ, RZ, UR5 ;  /* 0x00000005ff077e24 */ /* 0x000fc4000f8e00ff */
[----:B------:R-:W-:Y:S02]  /*1600*/  IMAD.U32 R11, RZ, RZ, UR7 ;  /* 0x00000007ff0b7e24 */ /* 0x000fe4000f8e00ff */
[----:B------:R-:W-:Y:S02]  /*1610*/  IMAD.MOV.U32 R8, RZ, RZ, 0x1e1 ;  /* 0x000001e1ff087424 */ /* 0x000fe400078e00ff */
[----:B------:R-:W-:Y:S02]  /*1620*/  IMAD.MOV.U32 R12, RZ, RZ, 0x1 ;  /* 0x00000001ff0c7424 */ /* 0x000fe400078e00ff */
[----:B0-----:R-:W-:-:S07]  /*1630*/  IMAD.MOV.U32 R13, RZ, RZ, RZ ;  /* 0x000000ffff0d7224 */ /* 0x001fce00078e00ff */
[----:B------:R-:W-:-:S07]  /*1640*/  LEPC R20, `(.L_x_15) ;  /* 0x000000001014794e */ /* 0x000fce0000000000 */
[----:B-1---5:R-:W-:Y:S05]  /*1650*/  CALL.ABS.NOINC R14 ;  /* 0x000000000e007343 */ /* 0x022fea0003c00000 */
.L_x_15:
[----:B0-----:R-:W-:-:S05]  /*1660*/  IMAD.U32 R0, RZ, RZ, UR36 ;  /* 0x00000024ff007e24 */ /* 0x001fca000f8e00ff */
[----:B------:R-:W-:-:S13]  /*1670*/  ISETP.NE.AND P0, PT, R0, 0x3, PT ;  /* 0x000000030000780c */ /* 0x000fda0003f05270 */
[----:B------:R-:W-:Y:S05]  /*1680*/  @!P0 BRA `(.L_x_16) ;  /* 0x0000000000048947 */ /* 0x000fea0003800000 */
[----:B------:R-:W-:Y:S01]  /*1690*/  BPT.TRAP 0x1 ;  /* 0x000000040000795c */ /* 0x000fe20000300000 */
.L_x_16:
[----:B------:R-:W-:Y:S02]  /*16a0*/  IMAD.U32 R3, RZ, RZ, UR44 ;  /* 0x0000002cff037e24 */ /* 0x000fe4000f8e00ff */
[----:B------:R-:W-:-:S03]  /*16b0*/  IMAD.U32 R0, RZ, RZ, UR48 ;  /* 0x00000030ff007e24 */ /* 0x000fc6000f8e00ff */
[----:B------:R-:W-:Y:S02]  /*16c0*/  LEA R3, R3, UR43, 0x3 ;  /* 0x0000002b03037c11 */ /* 0x000fe4000f8e18ff */
[----:B------:R-:W-:-:S04]  /*16d0*/  SHF.L.U32 R0, R0, 0x1f, RZ ;  /* 0x0000001f00007819 */ /* 0x000fc800000006ff */
[----:B------:R0:W1:Y:S01]  /*16e0*/  SYNCS.PHASECHK.TRANS64.TRYWAIT P1, [R3+URZ], R0 ;  /* 0x00000000030075a7 */ /* 0x000062000802017f */
[----:B------:R-:W-:Y:S05]  /*16f0*/  @!P0 BRA `(.L_x_17) ;  /* 0x0000000000048947 */ /* 0x000fea0003800000 */
[----:B------:R-:W-:Y:S01]  /*1700*/  BPT.TRAP 0x1 ;  /* 0x000000040000795c */ /* 0x000fe20000300000 */
.L_x_17:
[----:B------:R-:W-:-:S05]  /*1710*/  IMAD.U32 R4, RZ, RZ, UR47 ;  /* 0x0000002fff047e24 */ /* 0x000fca000f8e00ff */
[----:B------:R-:W-:Y:S01]  /*1720*/  ISETP.GE.AND P2, PT, R4, 0x1, PT ;  /* 0x000000010400780c */ /* 0x000fe20003f46270 */
[----:B-1----:R-:W-:-:S12]  /*1730*/  @P1 BRA `(.L_x_18) ;  /* 0x0000000000081947 */ /* 0x002fd80003800000 */
[----:B------:R-:W1:Y:S02]  /*1740*/  SYNCS.PHASECHK.TRANS64.TRYWAIT P1, [R3+URZ], R0 ;  /* 0x00000000030075a7 */ /* 0x000e64000802017f */
[----:B-1----:R-:W-:Y:S05]  /*1750*/  @!P1 BRA `(.L_x_19) ;  /* 0x000000a000609947 */ /* 0x002fea0003800000 */
.L_x_18:
[----:B------:R-:W-:Y:S05]  /*1760*/  WARPSYNC.ALL ;  /* 0x0000000000007948 */ /* 0x000fea0003800000 */
[----:B------:R-:W-:Y:S01]  /*1770*/  UIADD3 UR4, UR43, 0x100, URZ ;  /* 0x000001002b047890 */ /* 0x000fe2000fffe03f */
[----:B------:R-:W-:Y:S01]  /*1780*/  WARPGROUP.ARRIVE ;  /* 0x00000000000079c5 */ /* 0x000fe20000000000 */
[----:B------:R-:W-:Y:S02]  /*1790*/  UIADD3 UR5, UR43, 0x8100, URZ ;  /* 0x000081002b057890 */ /* 0x000fe4000fffe03f */
[----:B------:R-:W-:Y:S02]  /*17a0*/  USHF.R.U32.HI UR4, URZ, 0x4, UR4 ;  /* 0x000000043f047899 */ /* 0x000fe40008011604 */
[----:B------:R-:W-:-:S02]  /*17b0*/  USHF.R.U32.HI UR5, URZ, 0x4, UR5 ;  /* 0x000000043f057899 */ /* 0x000fc40008011605 */
[----:B------:R-:W-:Y:S02]  /*17c0*/  ULOP3.LUT UR4, UR4, 0x3fff, URZ, 0xc0, !UPT ;  /* 0x00003fff04047892 */ /* 0x000fe4000f8ec03f */
[----:B------:R-:W-:Y:S02]  /*17d0*/  ULOP3.LUT UR5, UR5, 0x3fff, URZ, 0xc0, !UPT ;  /* 0x00003fff05057892 */ /* 0x000fe4000f8ec03f */
[----:B------:R-:W-:Y:S02]  /*17e0*/  ULOP3.LUT UR4, UR4, 0x10000, URZ, 0xfc, !UPT ;  /* 0x0001000004047892 */ /* 0x000fe4000f8efc3f */
[----:B------:R-:W-:Y:S02]  /*17f0*/  ULOP3.LUT UR5, UR5, 0x10000, URZ, 0xfc, !UPT ;  /* 0x0001000005057892 */ /* 0x000fe4000f8efc3f */
[----:B------:R-:W-:Y:S02]  /*1800*/  ULEA UR7, UR44, UR4, 0xa ;  /* 0x000000042c077291 */ /* 0x000fe4000f8e503f */
[----:B------:R-:W-:Y:S01]  /*1810*/  ULEA UR6, UR44, UR5, 0xc ;  /* 0x000000052c067291 */ /* 0x000fe2000f8e603f */
[----:B------:R-:W-:Y:S01]  /*1820*/  UMOV UR9, 0x40000040 ;  /* 0x4000004000097882 */ /* 0x000fe20000000000 */
[----:B------:R-:W-:-:S03]  /*1830*/  UMOV UR11, 0x40000040 ;  /* 0x40000040000b7882 */ /* 0x000fc60000000000 */
[----:B------:R-:W-:Y:S02]  /*1840*/  UMOV UR8, UR7 ;  /* 0x0000000700087c82 */ /* 0x000fe40008000000 */
[----:B------:R-:W-:Y:S02]  /*1850*/  UMOV UR10, UR6 ;  /* 0x00000006000a7c82 */ /* 0x000fe40008000000 */
[----:B------:R-:W-:Y:S01]  /*1860*/  HGMMA.64x256x8.F32.TF32 R24, gdesc[UR8], RZ, !UPT, gsb0 ;  /* 0x07e00000081879f0 */ /* 0x000fe2000c0028ff */
[----:B------:R-:W-:Y:S02]  /*1870*/  UIADD3 UR8, UR7, 0x2, URZ ;  /* 0x0000000207087890 */ /* 0x000fe4000fffe03f */
[----:B------:R-:W-:Y:S01]  /*1880*/  UIADD3 UR10, UR6, 0x2, URZ ;  /* 0x00000002060a7890 */ /* 0x000fe2000fffe03f */
[----:B------:R-:W-:Y:S01]  /*1890*/  UMOV UR9, 0x40000040 ;  /* 0x4000004000097882 */ /* 0x000fe20000000000 */
[----:B------:R-:W-:Y:S01]  /*18a0*/  UMOV UR11, 0x40000040 ;  /* 0x40000040000b7882 */ /* 0x000fe20000000000 */
[----:B------:R-:W-:-:S02]  /*18b0*/  WARPGROUP.DEPBAR.LE gsb0, 0x0 ;  /* 0x00008000000079c5 */ /* 0x000fc40000010000 */
[----:B------:R-:W-:-:S15]  /*18c0*/  WARPGROUP.ARRIVE ;  /* 0x00000000000079c5 */ /* 0x000fde0000000000 */
[----:B------:R-:W-:-:S05]  /*18d0*/  NOP ;  /* 0x0000000000007918 */ /* 0x000fca0000000000 */
[----:B------:R-:W-:Y:S01]  /*18e0*/  HGMMA.64x256x8.F32.TF32 R24, gdesc[UR8], R24, gsb0 ;  /* 0x07e00000081879f0 */ /* 0x000fe20008002818 */
[----:B------:R-:W-:Y:S02]  /*18f0*/  UIADD3 UR8, UR7, 0x4, URZ ;  /* 0x0000000407087890 */ /* 0x000fe4000fffe03f */
[----:B------:R-:W-:Y:S01]  /*1900*/  UIADD3 UR10, UR6, 0x4, URZ ;  /* 0x00000004060a7890 */ /* 0x000fe2000fffe03f */
[----:B------:R-:W-:Y:S01]  /*1910*/  UMOV UR9, 0x40000040 ;  /* 0x4000004000097882 */ /* 0x000fe20000000000 */
[----:B------:R-:W-:Y:S01]  /*1920*/  UMOV UR11, 0x40000040 ;  /* 0x40000040000b7882 */ /* 0x000fe20000000000 */
[----:B------:R-:W-:Y:S02]  /*1930*/  WARPGROUP.DEPBAR.LE gsb0, 0x0 ;  /* 0x00008000000079c5 */ /* 0x000fe40000010000 */
        /* <DEDUP_REMOVED lines=42> */
[----:B------:R-:W-:Y:S03]  /*1be0*/  HGMMA.64x256x8.F32.TF32 R24, gdesc[UR8], R24, gsb0 ;  /* 0x07e00000081879f0 */ /* 0x000fe60008002818 */
[----:B------:R-:W-:Y:S02]  /*1bf0*/  WARPGROUP.DEPBAR.LE gsb0, 0x0 ;  /* 0x00008000000079c5 */ /* 0x000fe40000010000 */
[----:B------:R-:W-:Y:S05]  /*1c00*/  @!P2 BRA `(.L_x_20) ;  /* 0x0000000400a0a947 */ /* 0x000fea0003800000 */
[----:B------:R-:W-:Y:S01]  /*1c10*/  UIADD3 UR6, UR44, 0x1, URZ ;  /* 0x000000012c067890 */ /* 0x000fe2000fffe03f */
[----:B01----:R-:W-:-:S03]  /*1c20*/  IMAD.U32 R0, RZ, RZ, UR47 ;  /* 0x0000002fff007e24 */ /* 0x003fc6000f8e00ff */
[----:B------:R-:W-:-:S04]  /*1c30*/  UISETP.NE.AND UP0, UPT, UR6, 0x2, UPT ;  /* 0x000000020600788c */ /* 0x000fc8000bf05270 */
[----:B------:R-:W-:Y:S02]  /*1c40*/  USEL UR7, URZ, 0x1, UP0 ;  /* 0x000000013f077887 */ /* 0x000fe40008000000 */
[----:B------:R-:W-:Y:S02]  /*1c50*/  USEL UR6, UR6, URZ, UP0 ;  /* 0x0000003f06067287 */ /* 0x000fe40008000000 */
[----:B------:R-:W-:-:S06]  /*1c60*/  ULOP3.LUT UR7, UR48, UR7, URZ, 0x3c, !UPT ;  /* 0x0000000730077292 */ /* 0x000fcc000f8e3c3f */
[----:B------:R-:W-:Y:S01]  /*1c70*/  IMAD.U32 R5, RZ, RZ, UR7 ;  /* 0x00000007ff057e24 */ /* 0x000fe2000f8e00ff */
[----:B------:R-:W-:-:S06]  /*1c80*/  UMOV UR7, UR44 ;  /* 0x0000002c00077c82 */ /* 0x000fcc0008000000 */
.L_x_27:
[----:B01----:R-:W-:Y:S05]  /*1c90*/  @!P0 BRA `(.L_x_21) ;  /* 0x0000000000048947 */ /* 0x003fea0003800000 */
[----:B------:R-:W-:Y:S01]  /*1ca0*/  BPT.TRAP 0x1 ;  /* 0x000000040000795c */ /* 0x000fe20000300000 */
.L_x_21:
[----:B------:R-:W-:Y:S01]  /*1cb0*/  ULEA UR8, UR6, UR43, 0x3 ;  /* 0x0000002b06087291 */ /* 0x000fe2000f8e183f */
[----:B------:R-:W-:-:S08]  /*1cc0*/  SHF.L.U32 R3, R5, 0x1f, RZ ;  /* 0x0000001f05037819 */ /* 0x000fd000000006ff */
[----:B------:R0:W1:Y:S01]  /*1cd0*/  SYNCS.PHASECHK.TRANS64.TRYWAIT P1, [UR8], R3 ;  /* 0x00000003ff0075a7 */ /* 0x0000620008020148 */
[----:B------:R-:W-:Y:S05]  /*1ce0*/  @!P0 BRA `(.L_x_22) ;  /* 0x0000000000048947 */ /* 0x000fea0003800000 */
[----:B------:R-:W-:Y:S01]  /*1cf0*/  BPT.TRAP 0x1 ;  /* 0x000000040000795c */ /* 0x000fe20000300000 */
.L_x_22:
[----:B-1----:R-:W-:Y:S05]  /*1d00*/  @P1 BRA `(.L_x_23) ;  /* 0x0000000000081947 */ /* 0x002fea0003800000 */
[----:B------:R-:W1:Y:S02]  /*1d10*/  SYNCS.PHASECHK.TRANS64.TRYWAIT P1, [UR8], R3 ;  /* 0x00000003ff0075a7 */ /* 0x000e640008020148 */
[----:B-1----:R-:W-:Y:S05]  /*1d20*/  @!P1 BRA `(.L_x_24) ;  /* 0x0000009c00009947 */ /* 0x002fea0003800000 */
.L_x_23:
[----:B------:R-:W-:Y:S01]  /*1d30*/  ULEA UR13, UR6, UR4, 0xa ;  /* 0x00000004060d7291 */ /* 0x000fe2000f8e503f */
[----:B------:R-:W-:Y:S01]  /*1d40*/  WARPGROUP.ARRIVE ;  /* 0x00000000000079c5 */ /* 0x000fe20000000000 */
[----:B------:R-:W-:Y:S01]  /*1d50*/  ULEA UR12, UR6, UR5, 0xc ;  /* 0x00000005060c7291 */ /* 0x000fe2000f8e603f */
[----:B------:R-:W-:Y:S01]  /*1d60*/  UMOV UR9, 0x40000040 ;  /* 0x4000004000097882 */ /* 0x000fe20000000000 */
[----:B------:R-:W-:-:S03]  /*1d70*/  UMOV UR11, 0x40000040 ;  /* 0x40000040000b7882 */ /* 0x000fc60000000000 */
[----:B------:R-:W-:Y:S02]  /*1d80*/  UMOV UR8, UR13 ;  /* 0x0000000d00087c82 */ /* 0x000fe40008000000 */
[----:B------:R-:W-:Y:S02]  /*1d90*/  UMOV UR10, UR12 ;  /* 0x0000000c000a7c82 */ /* 0x000fe40008000000 */
[----:B------:R-:W-:Y:S01]  /*1da0*/  HGMMA.64x256x8.F32.TF32 R24, gdesc[UR8], R24, gsb0 ;  /* 0x07e00000081879f0 */ /* 0x000fe20008002818 */
        /* <DEDUP_REMOVED lines=58> */
[----:B------:R-:W-:Y:S01]  /*2150*/  BPT.TRAP 0x1 ;  /* 0x000000040000795c */ /* 0x000fe20000300000 */
.L_x_25:
[----:B------:R-:W-:Y:S02]  /*2160*/  UISETP.GT.U32.AND UP0, UPT, UR42, 0x1, UPT ;  /* 0x000000012a00788c */ /* 0x000fe4000bf04070 */
[----:B------:R-:W-:-:S04]  /*2170*/  ULEA UR8, UR7, UR43, 0x3 ;  /* 0x0000002b07087291 */ /* 0x000fc8000f8e183f */
[----:B------:R-:W-:Y:S01]  /*2180*/  UIADD3 UR8, UR8, 0x10, URZ ;  /* 0x0000001008087890 */ /* 0x000fe2000fffe03f */
[----:B------:R-:W-:-:S03]  /*2190*/  PLOP3.LUT P1, PT, PT, PT, UP0, 0x80, 0x0 ;  /* 0x000000000000781c */ /* 0x000fc60003f2f008 */
[----:B------:R-:W-:-:S09]  /*21a0*/  UPRMT UR8, URZ, 0x654, UR8 ;  /* 0x000006543f087896 */ /* 0x000fd20008000008 */
[----:B------:R-:W-:Y:S01]  /*21b0*/  SYNCS.ARRIVE.TRANS64.RED.A1T0 RZ, [UR8], RZ ;  /* 0x000000ffffff79a7 */ /* 0x000fe20008100408 */
[----:B------:R-:W-:Y:S05]  /*21c0*/  @P1 BRA `(.L_x_26) ;  /* 0x0000000000041947 */ /* 0x000fea0003800000 */
[----:B------:R-:W-:Y:S01]  /*21d0*/  BPT.TRAP 0x1 ;  /* 0x000000040000795c */ /* 0x000fe20000300000 */
.L_x_26:
[----:B------:R-:W-:Y:S01]  /*21e0*/  UIADD3 UR6, UR6, 0x1, URZ ;  /* 0x0000000106067890 */ /* 0x000fe2000fffe03f */
[C---:B------:R-:W-:Y:S01]  /*21f0*/  ISETP.GT.AND P1, PT, R0.reuse, 0x1, PT ;  /* 0x000000010000780c */ /* 0x040fe20003f24270 */
[----:B------:R-:W-:Y:S01]  /*2200*/  UIADD3 UR7, UR7, 0x1, URZ ;  /* 0x0000000107077890 */ /* 0x000fe2000fffe03f */
[----:B------:R-:W-:Y:S01]  /*2210*/  VIADD R0, R0, 0xffffffff ;  /* 0xffffffff00007836 */ /* 0x000fe20000000000 */
[----:B------:R-:W-:Y:S02]  /*2220*/  UISETP.NE.AND UP0, UPT, UR6, 0x2, UPT ;  /* 0x000000020600788c */ /* 0x000fe4000bf05270 */
[----:B------:R-:W-:Y:S02]  /*2230*/  UISETP.NE.AND UP1, UPT, UR7, 0x2, UPT ;  /* 0x000000020700788c */ /* 0x000fe4000bf25270 */
[----:B------:R-:W-:Y:S02]  /*2240*/  USEL UR8, URZ, 0x1, UP0 ;  /* 0x000000013f087887 */ /* 0x000fe40008000000 */
[----:B------:R-:W-:-:S02]  /*2250*/  USEL UR6, UR6, URZ, UP0 ;  /* 0x0000003f06067287 */ /* 0x000fc40008000000 */
[----:B------:R-:W-:Y:S02]  /*2260*/  USEL UR7, UR7, URZ, UP1 ;  /* 0x0000003f07077287 */ /* 0x000fe40008800000 */
[----:B------:R-:W-:Y:S01]  /*2270*/  LOP3.LUT R5, R5, UR8, RZ, 0x3c, !PT ;  /* 0x0000000805057c12 */ /* 0x000fe2000f8e3cff */
[----:B------:R-:W-:Y:S09]  /*2280*/  @P1 BRA `(.L_x_27) ;  /* 0xfffffff800801947 */ /* 0x000ff2000383ffff */
.L_x_20:
[----:B------:R-:W-:Y:S01]  /*2290*/  ULDC UR6, c[0x0][0x28c] ;  /* 0x0000a30000067ab9 */ /* 0x000fe20000000800 */
[----:B------:R2:W-:Y:S01]  /*22a0*/  SYNCS.ARRIVE.TRANS64.A1T0 RZ, [R156+UR46], RZ ;  /* 0x000000ff9cff79a7 */ /* 0x0005e2000810002e */
[----:B------:R-:W-:-:S06]  /*22b0*/  UISETP.GE.AND UP0, UPT, UR6, 0x1, UPT ;  /* 0x000000010600788c */ /* 0x000fcc000bf06270 */
[----:B------:R-:W-:-:S13]  /*22c0*/  PLOP3.LUT P1, PT, PT, PT, UP0, 0x80, 0x0 ;  /* 0x000000000000781c */ /* 0x000fda0003f2f008 */
[----:B--2---:R-:W-:Y:S05]  /*22d0*/  @!P1 BRA `(.L_x_28) ;  /* 0x0000000000309947 */ /* 0x004fea0003800000 */
[----:B------:R-:W-:Y:S05]  /*22e0*/  @!P0 BRA `(.L_x_29) ;  /* 0x0000000000048947 */ /* 0x000fea0003800000 */
[----:B------:R-:W-:Y:S01]  /*22f0*/  BPT.TRAP 0x1 ;  /* 0x000000040000795c */ /* 0x000fe20000300000 */
.L_x_29:
[----:B------:R-:W-:Y:S02]  /*2300*/  UIADD3 UR4, UR47, UR44, URZ ;  /* 0x0000002c2f047290 */ /* 0x000fe4000fffe03f */
[----:B------:R-:W-:Y:S02]  /*2310*/  UISETP.GT.U32.AND UP0, UPT, UR42, 0x1, UPT ;  /* 0x000000012a00788c */ /* 0x000fe4000bf04070 */
[----:B------:R-:W-:-:S04]  /*2320*/  USHF.L.U32 UR4, UR4, 0x3, URZ ;  /* 0x0000000304047899 */ /* 0x000fc8000800063f */
[----:B------:R-:W-:Y:S01]  /*2330*/  ULOP3.LUT UR4, UR4, 0x8, URZ, 0xc0, !UPT ;  /* 0x0000000804047892 */ /* 0x000fe2000f8ec03f */
[----:B------:R-:W-:-:S03]  /*2340*/  PLOP3.LUT P0, PT, PT, PT, UP0, 0x80, 0x0 ;  /* 0x000000000000781c */ /* 0x000fc60003f0f008 */
[----:B------:R-:W-:-:S04]  /*2350*/  UIADD3 UR4, UR43, 0x10, UR4 ;  /* 0x000000102b047890 */ /* 0x000fc8000fffe004 */
[----:B------:R-:W-:-:S09]  /*2360*/  UPRMT UR4, URZ, 0x654, UR4 ;  /* 0x000006543f047896 */ /* 0x000fd20008000004 */
[----:B------:R-:W-:Y:S01]  /*2370*/  SYNCS.ARRIVE.TRANS64.RED.A1T0 RZ, [UR4], RZ ;  /* 0x000000ffffff79a7 */ /* 0x000fe20008100404 */
[----:B------:R-:W-:Y:S05]  /*2380*/  @P0 BRA `(.L_x_28) ;  /* 0x0000000000040947 */ /* 0x000fea0003800000 */
[----:B------:R-:W-:Y:S01]  /*2390*/  BPT.TRAP 0x1 ;  /* 0x000000040000795c */ /* 0x000fe20000300000 */
.L_x_28:
[----:B01----:R-:W-:Y:S01]  /*23a0*/  SHF.L.U32 R0, R166, 0x1f, RZ ;  /* 0x0000001fa6007819 */ /* 0x003fe200000006ff */
[----:B------:R-:W-:Y:S01]  /*23b0*/  ULEA UR7, UR37, UR44, 0x1 ;  /* 0x0000002c25077291 */ /* 0x000fe2000f8e083f */
[----:B------:R-:W0:Y:S01]  /*23c0*/  LDC R7, c[0x0][0x288] ;  /* 0x0000a200ff077b82 */ /* 0x000e220000000800 */
[----:B------:R-:W-:Y:S01]  /*23d0*/  UIADD3 UR4, UR6, 0x7e, URZ ;  /* 0x0000007e06047890 */ /* 0x000fe2000fffe03f */
[----:B------:R-:W-:Y:S01]  /*23e0*/  IMAD.SHL.U32 R12, R154, 0x2, RZ ;  /* 0x000000029a0c7824 */ /* 0x000fe200078e00ff */
[----:B------:R-:W-:Y:S02]  /*23f0*/  USHF.R.U32.HI UR5, URZ, 0x1, UR7 ;  /* 0x000000013f057899 */ /* 0x000fe40008011607 */
[----:B------:R-:W-:Y:S02]  /*2400*/  UISETP.GT.U32.AND UP0, UPT, UR7, 0x1, UPT ;  /* 0x000000010700788c */ /* 0x000fe4000bf04070 */
[----:B------:R-:W-:Y:S01]  /*2410*/  ULOP3.LUT UR5, UR5, 0x1, URZ, 0xc0, !UPT ;  /* 0x0000000105057892 */ /* 0x000fe2000f8ec03f */
[----:B------:R-:W1:Y:S01]  /*2420*/  SYNCS.PHASECHK.TRANS64.TRYWAIT P0, [R155+UR45+0x10], R0 ;  /* 0x000010009b0075a7 */ /* 0x000e62000800016d */
[----:B------:R-:W-:Y:S01]  /*2430*/  UISETP.LT.U32.AND UP0, UPT, UR4, 0x7f, UP0 ;  /* 0x0000007f0400788c */ /* 0x000fe20008701070 */
[----:B------:R-:W-:Y:S01]  /*2440*/  SHF.R.S32.HI R13, RZ, 0x1f, R12 ;  /* 0x0000001fff0d7819 */ /* 0x000fe2000001140c */
[----:B------:R-:W-:-:S02]  /*2450*/  UISETP.NE.U32.AND UP1, UPT, UR5, 0x1, UPT ;  /* 0x000000010500788c */ /* 0x000fc4000bf25070 */
[----:B------:R-:W-:Y:S02]  /*2460*/  USEL UR5, URZ, 0x1, !UP0 ;  /* 0x000000013f057887 */ /* 0x000fe4000c000000 */
[----:B------:R-:W-:-:S04]  /*2470*/  UISETP.GT.U32.AND UP1, UPT, UR4, 0x7e, !UP1 ;  /* 0x0000007e0400788c */ /* 0x000fc8000cf24070 */
[----:B------:R-:W-:-:S04]  /*2480*/  USEL UR4, URZ, 0x1, !UP1 ;  /* 0x000000013f047887 */ /* 0x000fc8000c800000 */
[----:B------:R-:W-:Y:S01]  /*2490*/  ULOP3.LUT UR48, UR4, UR48, UR5, 0x96, !UPT ;  /* 0x0000003004307292 */ /* 0x000fe2000f8e9605 */
[----:B01----:R-:W-:Y:S11]  /*24a0*/  @!P0 BRA `(.L_x_30) ;  /* 0x0000009400388947 */ /* 0x003ff60003800000 */
.L_x_310:
[----:B------:R-:W-:Y:S01]  /*24b0*/  IMAD.SHL.U32 R6, R18, 0x40, RZ ;  /* 0x0000004012067824 */ /* 0x000fe200078e00ff */
[----:B------:R-:W-:Y:S01]  /*24c0*/  ULDC UR6, c[0x0][0x284] ;  /* 0x0000a10000067ab9 */ /* 0x000fe20000000800 */
[----:B------:R-:W-:Y:S01]  /*24d0*/  IMAD.SHL.U32 R14, R2, 0x100, RZ ;  /* 0x00000100020e7824 */ /* 0x000fe200078e00ff */
[----:B------:R-:W-:Y:S01]  /*24e0*/  SHF.R.S32.HI R161, RZ, 0x1f, R19 ;  /* 0x0000001fffa17819 */ /* 0x000fe20000011413 */
[----:B------:R-:W-:Y:S01]  /*24f0*/  ULDC.64 UR4, c[0x0][0x5d0] ;  /* 0x0001740000047ab9 */ /* 0x000fe20000000a00 */
[----:B------:R-:W-:Y:S01]  /*2500*/  ISETP.GE.AND P0, PT, R6, UR6, PT ;  /* 0x0000000606007c0c */ /* 0x000fe2000bf06270 */
[----:B------:R-:W-:Y:S01]  /*2510*/  IMAD.WIDE.U32 R2, R19, UR4, R12 ;  /* 0x0000000413027c25 */ /* 0x000fe2000f8e000c */
[----:B------:R-:W-:Y:S01]  /*2520*/  SHF.R.S32.HI R15, RZ, 0x1f, R14 ;  /* 0x0000001fff0f7819 */ /* 0x000fe2000001140e */
[----:B------:R-:W-:Y:S01]  /*2530*/  ULOP3.LUT UR44, UR44, 0x1, URZ, 0xc0, !UPT ;  /* 0x000000012c2c7892 */ /* 0x000fe2000f8ec03f */
[C---:B------:R-:W-:Y:S01]  /*2540*/  ISETP.GE.OR P0, PT, R14.reuse, R7, P0 ;  /* 0x000000070e00720c */ /* 0x040fe20000706670 */
[----:B0-----:R-:W-:Y:S01]  /*2550*/  IMAD R0, R161, UR4, RZ ;  /* 0x00000004a1007c24 */ /* 0x001fe2000f8e02ff */
[----:B------:R-:W-:-:S03]  /*2560*/  IADD3 R4, P1, R14, R2, RZ ;  /* 0x000000020e047210 */ /* 0x000fc60007f3e0ff */
[----:B------:R-:W-:-:S05]  /*2570*/  IMAD R5, R19, UR5, R0 ;  /* 0x0000000513057c24 */ /* 0x000fca000f8e0200 */
[----:B------:R-:W-:-:S03]  /*2580*/  IADD3.X R5, R15, R3, R5, P1, !PT ;  /* 0x000000030f057210 */ /* 0x000fc60000ffe405 */
[----:B------:R-:W-:Y:S05]  /*2590*/  @P0 BRA `(.L_x_31) ;  /* 0x0000007c000c0947 */ /* 0x000fea0003800000 */
[----:B------:R-:W0:Y:S01]  /*25a0*/  LDC.64 R10, c[0x0][0x5c8] ;  /* 0x00017200ff0a7b82 */ /* 0x000e220000000a00 */
[----:B-----5:R-:W-:Y:S01]  /*25b0*/  FSETP.NEU.AND P0, PT, R22, RZ, PT ;  /* 0x000000ff1600720b */ /* 0x020fe20003f0d000 */
[----:B------:R-:W-:Y:S01]  /*25c0*/  IMAD R3, R154, -0x2, R7 ;  /* 0xfffffffe9a037824 */ /* 0x000fe200078e0207 */
[----:B------:R-:W-:Y:S01]  /*25d0*/  BSSY B0, `(.L_x_31) ;  /* 0x00007bf000007945 */ /* 0x000fe20003800000 */
[----:B------:R-:W-:-:S04]  /*25e0*/  IMAD.WIDE R168, R18, 0x40, R152 ;  /* 0x0000004012a87825 */ /* 0x000fc800078e0298 */
[----:B------:R-:W-:Y:S02]  /*25f0*/  IMAD.IADD R0, R3, 0x1, -R14 ;  /* 0x0000000103007824 */ /* 0x000fe400078e0a0e */
[----:B------:R-:W-:-:S03]  /*2600*/  IMAD.IADD R2, R159, 0x1, -R6 ;  /* 0x000000019f027824 */ /* 0x000fc600078e0a06 */
[----:B------:R-:W-:-:S04]  /*2610*/  ISETP.GT.AND P2, PT, R0, RZ, PT ;  /* 0x000000ff0000720c */ /* 0x000fc80003f44270 */
[----:B------:R-:W-:Y:S01]  /*2620*/  ISETP.GT.AND P4, PT, R2, RZ, P2 ;  /* 0x000000ff0200720c */ /* 0x000fe20001784270 */
[-C--:B0-----:R-:W-:Y:S02]  /*2630*/  IMAD R3, R169, R10.reuse, RZ ;  /* 0x0000000aa9037224 */ /* 0x081fe400078e02ff */
[----:B------:R-:W-:-:S04]  /*2640*/  IMAD.WIDE.U32 R170, R168, R10, R4 ;  /* 0x0000000aa8aa7225 */ /* 0x000fc800078e0004 */
[----:B------:R-:W-:-:S04]  /*2650*/  IMAD R3, R168, R11, R3 ;  /* 0x0000000ba8037224 */ /* 0x000fc800078e0203 */
[----:B------:R-:W-:Y:S01]  /*2660*/  IMAD.IADD R175, R171, 0x1, R3 ;  /* 0x00000001abaf7824 */ /* 0x000fe200078e0203 */
[----:B------:R-:W-:Y:S06]  /*2670*/  @!P0 BRA `(.L_x_32) ;  /* 0x0000005400988947 */ /* 0x000fec0003800000 */
[----:B------:R-:W0:Y:S01]  /*2680*/  LDC.64 R20, c[0x0][0x5b8] ;  /* 0x00016e00ff147b82 */ /* 0x000e220000000a00 */
[----:B------:R-:W-:-:S07]  /*2690*/  ULDC.64 UR4, c[0x0][0x5c0] ;  /* 0x0001700000047ab9 */ /* 0x000fce0000000a00 */
[----:B------:R-:W1:Y:S08]  /*26a0*/  LDC.64 R172, c[0x0][0x5b0] ;  /* 0x00016c00ffac7b82 */ /* 0x000e700000000a00 */
[----:B------:R-:W2:Y:S01]  /*26b0*/  LDC.64 R8, c[0x0][0x5a8] ;  /* 0x00016a00ff087b82 */ /* 0x000ea20000000a00 */
[-C--:B0-----:R-:W-:Y:S02]  /*26c0*/  IMAD R6, R161, R20.reuse, RZ ;  /* 0x00000014a1067224 */ /* 0x081fe400078e02ff */
[----:B------:R-:W-:-:S04]  /*26d0*/  IMAD.WIDE.U32 R4, R19, R20, R12 ;  /* 0x0000001413047225 */ /* 0x000fc800078e000c */
[----:B------:R-:W-:Y:S01]  /*26e0*/  IMAD R167, R19, R21, R6 ;  /* 0x0000001513a77224 */ /* 0x000fe200078e0206 */
[----:B------:R-:W-:Y:S01]  /*26f0*/  IADD3 R160, P0, R14, R4, RZ ;  /* 0x000000040ea07210 */ /* 0x000fe20007f1e0ff */
[----:B-1----:R-:W-:-:S03]  /*2700*/  IMAD R3, R169, R172, RZ ;  /* 0x000000aca9037224 */ /* 0x002fc600078e02ff */
[----:B------:R-:W-:Y:S01]  /*2710*/  IADD3.X R161, R15, R5, R167, P0, !PT ;  /* 0x000000050fa17210 */ /* 0x000fe200007fe4a7 */
[C---:B------:R-:W-:Y:S02]  /*2720*/  IMAD R169, R168.reuse, R173, R3 ;  /* 0x000000ada8a97224 */ /* 0x040fe400078e0203 */
[----:B------:R-:W-:-:S04]  /*2730*/  IMAD.WIDE.U32 R4, R168, R172, R160 ;  /* 0x000000aca8047225 */ /* 0x000fc800078e00a0 */
[----:B------:R-:W-:Y:S01]  /*2740*/  IMAD.IADD R3, R5, 0x1, R169 ;  /* 0x0000000105037824 */ /* 0x000fe200078e02a9 */
[----:B--2---:R-:W-:-:S04]  /*2750*/  LEA R6, P0, R4, R8, 0x2 ;  /* 0x0000000804067211 */ /* 0x004fc800078010ff */
[----:B------:R-:W-:-:S05]  /*2760*/  LEA.HI.X R7, R4, R9, R3, 0x2, P0 ;  /* 0x0000000904077211 */ /* 0x000fca00000f1403 */
[----:B------:R0:W2:Y:S01]  /*2770*/  @P4 LDG.E.LTC128B R3, desc[UR50][R6.64] ;  /* 0x0000003206034981 */ /* 0x0000a2000c1e1920 */
[----:B------:R-:W-:Y:S01]  /*2780*/  IMAD.WIDE.U32 R4, R168, R172, R14 ;  /* 0x000000aca8047225 */ /* 0x000fe200078e000e */
[C---:B------:R-:W-:Y:S01]  /*2790*/  SHF.L.U64.HI R165, R172.reuse, 0x3, R173 ;  /* 0x00000003aca57819 */ /* 0x040fe200000102ad */
[----:B------:R-:W-:Y:S02]  /*27a0*/  BSSY B1, `(.L_x_33) ;  /* 0x0000014000017945 */ /* 0x000fe40003800000 */
[----:B------:R-:W-:Y:S01]  /*27b0*/  IMAD.SHL.U32 R164, R172, 0x8, RZ ;  /* 0x00000008aca47824 */ /* 0x000fe200078e00ff */
[----:B------:R-:W-:Y:S02]  /*27c0*/  IADD3 R162, P0, R12, R4, RZ ;  /* 0x000000040ca27210 */ /* 0x000fe40007f1e0ff */
[----:B------:R-:W-:Y:S01]  /*27d0*/  LEA R4, P1, R170, UR4, 0x2 ;  /* 0x00000004aa047c11 */ /* 0x000fe2000f8210ff */
[----:B------:R-:W-:Y:S01]  /*27e0*/  IMAD.WIDE.U32 R164, R168, R172, R164 ;  /* 0x000000aca8a47225 */ /* 0x000fe200078e00a4 */
[----:B------:R-:W-:-:S02]  /*27f0*/  IADD3.X R163, R13, R169, R5, P0, !PT ;  /* 0x000000a90da37210 */ /* 0x000fc400007fe405 */
[----:B------:R-:W-:Y:S02]  /*2800*/  LEA.HI.X R5, R170, UR5, R175, 0x2, P1 ;  /* 0x00000005aa057c11 */ /* 0x000fe400088f14af */
[----:B------:R-:W-:Y:S01]  /*2810*/  ISETP.GT.AND P0, PT, R0, 0x1, PT ;  /* 0x000000010000780c */ /* 0x000fe20003f04270 */
[----:B------:R-:W-:-:S03]  /*2820*/  IMAD.WIDE.U32 R162, R19, R20, R162 ;  /* 0x0000001413a27225 */ /* 0x000fc600078e00a2 */
[----:B------:R-:W-:Y:S01]  /*2830*/  ISETP.GT.AND P1, PT, R2, RZ, P0 ;  /* 0x000000ff0200720c */ /* 0x000fe20000724270 */
[----:B0-----:R-:W-:Y:S01]  /*2840*/  IMAD.IADD R7, R167, 0x1, R163 ;  /* 0x00000001a7077824 */ /* 0x001fe200078e02a3 */
[----:B------:R-:W-:-:S04]  /*2850*/  LEA R6, P3, R162, R8, 0x2 ;  /* 0x00000008a2067211 */ /* 0x000fc800078610ff */
[----:B------:R-:W-:Y:S02]  /*2860*/  LEA.HI.X R7, R162, R9, R7, 0x2, P3 ;  /* 0x00000009a2077211 */ /* 0x000fe400018f1407 */
[----:B--2---:R-:W-:-:S05]  /*2870*/  LOP3.LUT R21, R3, 0xffffe000, RZ, 0xc0, !PT ;  /* 0xffffe00003157812 */ /* 0x004fca00078ec0ff */
[----:B------:R-:W-:-:S04]  /*2880*/  FMUL R21, R21, R22 ;  /* 0x0000001615157220 */ /* 0x000fc80000400000 */
[----:B------:R-:W-:-:S05]  /*2890*/  FFMA R21, R24, R23, R21 ;  /* 0x0000001718157223 */ /* 0x000fca0000000015 */
[----:B------:R-:W-:-:S05]  /*28a0*/  F2FP.TF32.F32.PACK_B R21, R21 ;  /* 0x00000015ff15723e */ /* 0x000fca00024050ff */
[----:B------:R0:W-:Y:S01]  /*28b0*/  @P4 STG.E desc[UR50][R4.64], R21 ;  /* 0x0000001504004986 */ /* 0x0001e2000c101932 */
[----:B------:R-:W-:Y:S05]  /*28c0*/  @!P1 BRA `(.L_x_34) ;  /* 0x0000000000049947 */ /* 0x000fea0003800000 */
[----:B------:R1:W5:Y:S02]  /*28d0*/  LDG.E.LTC128B R3, desc[UR50][R6.64+0x4] ;  /* 0x0000043206037981 */ /* 0x000364000c1e1920 */
.L_x_34:
[----:B------:R-:W-:Y:S05]  /*28e0*/  BSYNC B1 ;  /* 0x0000000000017941 */ /* 0x000fea0003800000 */
.L_x_33:
[----:B0----5:R-:W-:Y:S01]  /*28f0*/  LOP3.LUT R21, R3, 0xffffe000, RZ, 0xc0, !PT ;  /* 0xffffe00003157812 */ /* 0x021fe200078ec0ff */
[----:B------:R-:W-:Y:S01]  /*2900*/  IMAD.IADD R169, R169, 0x1, R165 ;  /* 0x00000001a9a97824 */ /* 0x000fe200078e02a5 */
[----:B------:R-:W-:Y:S02]  /*2910*/  IADD3 R160, P3, R160, R164, RZ ;  /* 0x000000a4a0a07210 */ /* 0x000fe40007f7e0ff */
[----:B------:R-:W-:Y:S01]  /*2920*/  ISETP.GT.AND P2, PT, R2, 0x8, P2 ;  /* 0x000000080200780c */ /* 0x000fe20001744270 */
[----:B------:R-:W-:Y:S02]  /*2930*/  FMUL R18, R21, R22 ;  /* 0x0000001615127220 */ /* 0x000fe40000400000 */
[----:B------:R-:W-:Y:S01]  /*2940*/  IMAD.X R161, R169, 0x1, R161, P3 ;  /* 0x00000001a9a17824 */ /* 0x000fe200018e06a1 */
[----:B------:R-:W-:Y:S01]  /*2950*/  LEA R24, P3, R160, R8, 0x2 ;  /* 0x00000008a0187211 */ /* 0x000fe200078610ff */
[----:B------:R-:W-:Y:S01]  /*2960*/  FFMA R163, R25, R23, R18 ;  /* 0x0000001719a37223 */ /* 0x000fe20000000012 */
[----:B------:R-:W-:-:S02]  /*2970*/  IMAD.MOV.U32 R18, RZ, RZ, R3 ;  /* 0x000000ffff127224 */ /* 0x000fc400078e0003 */
[----:B------:R-:W-:Y:S02]  /*2980*/  LEA.HI.X R25, R160, R9, R161, 0x2, P3 ;  /* 0x00000009a0197211 */ /* 0x000fe400018f14a1 */
[----:B------:R-:W-:-:S05]  /*2990*/  F2FP.TF32.F32.PACK_B R163, R163 ;  /* 0x000000a3ffa3723e */ /* 0x000fca00024050ff */
[----:B------:R0:W-:Y:S04]  /*29a0*/  @P1 STG.E desc[UR50][R4.64+0x4], R163 ;  /* 0x000004a304001986 */ /* 0x0001e8000c101932 */
[----:B------:R-:W2:Y:S01]  /*29b0*/  @P2 LDG.E.LTC128B R18, desc[UR50][R24.64] ;  /* 0x0000003218122981 */ /* 0x000ea2000c1e1920 */
[----:B------:R-:W-:Y:S01]  /*29c0*/  IADD3 R12, P1, P3, R12, R164, R14 ;  /* 0x000000a40c0c7210 */ /* 0x000fe20007b3e00e */
[----:B------:R-:W-:Y:S01]  /*29d0*/  BSSY B1, `(.L_x_35) ;  /* 0x0000011000017945 */ /* 0x000fe20003800000 */
[C---:B------:R-:W-:Y:S02]  /*29e0*/  SHF.L.U64.HI R11, R10.reuse, 0x5, R11 ;  /* 0x000000050a0b7819 */ /* 0x040fe4000001020b */
[----:B------:R-:W-:Y:S02]  /*29f0*/  IADD3.X R13, R13, R169, R15, P1, P3 ;  /* 0x000000a90d0d7210 */ /* 0x000fe40000fe640f */
[----:B------:R-:W-:-:S02]  /*2a00*/  LEA R10, P1, R10, R4, 0x5 ;  /* 0x000000040a0a7211 */ /* 0x000fc400078228ff */
[----:B------:R-:W-:Y:S01]  /*2a10*/  ISETP.GT.AND P0, PT, R2, 0x8, P0 ;  /* 0x000000080200780c */ /* 0x000fe20000704270 */
[----:B------:R-:W-:-:S04]  /*2a20*/  IMAD.WIDE.U32 R20, R19, R20, R12 ;  /* 0x0000001413147225 */ /* 0x000fc800078e000c */
[----:B------:R-:W-:Y:S01]  /*2a30*/  IMAD.X R11, R11, 0x1, R5, P1 ;  /* 0x000000010b0b7824 */ /* 0x000fe200008e0605 */
[----:B------:R-:W-:Y:S02]  /*2a40*/  LEA R8, P3, R20, R8, 0x2 ;  /* 0x0000000814087211 */ /* 0x000fe400078610ff */
[----:B--2---:R-:W-:-:S05]  /*2a50*/  LOP3.LUT R3, R18, 0xffffe000, RZ, 0xc0, !PT ;  /* 0xffffe00012037812 */ /* 0x004fca00078ec0ff */
[----:B------:R-:W-:-:S04]  /*2a60*/  FMUL R3, R3, R22 ;  /* 0x0000001603037220 */ /* 0x000fc80000400000 */
[----:B------:R-:W-:Y:S01]  /*2a70*/  FFMA R13, R26, R23, R3 ;  /* 0x000000171a0d7223 */ /* 0x000fe20000000003 */
[----:B------:R-:W-:-:S04]  /*2a80*/  IMAD.IADD R3, R167, 0x1, R21 ;  /* 0x00000001a7037824 */ /* 0x000fc800078e0215 */
[----:B------:R-:W-:Y:S02]  /*2a90*/  F2FP.TF32.F32.PACK_B R13, R13 ;  /* 0x0000000dff0d723e */ /* 0x000fe400024050ff */
[----:B------:R-:W-:-:S03]  /*2aa0*/  LEA.HI.X R9, R20, R9, R3, 0x2, P3 ;  /* 0x0000000914097211 */ /* 0x000fc600018f1403 */
[----:B------:R0:W-:Y:S01]  /*2ab0*/  @P2 STG.E desc[UR50][R10.64], R13 ;  /* 0x0000000d0a002986 */ /* 0x0001e2000c101932 */
[----:B------:R-:W-:Y:S05]  /*2ac0*/  @!P0 BRA `(.L_x_36) ;  /* 0x0000000000048947 */ /* 0x000fea0003800000 */
[----:B------:R2:W5:Y:S02]  /*2ad0*/  LDG.E.LTC128B R18, desc[UR50][R8.64+0x4] ;  /* 0x0000043208127981 */ /* 0x000564000c1e1920 */
.L_x_36:
[----:B------:R-:W-:Y:S05]  /*2ae0*/  BSYNC B1 ;  /* 0x0000000000017941 */ /* 0x000fea0003800000 */
.L_x_35:
[----:B-----5:R-:W-:Y:S01]  /*2af0*/  LOP3.LUT R3, R18, 0xffffe000, RZ, 0xc0, !PT ;  /* 0xffffe00012037812 */ /* 0x020fe200078ec0ff */
[----:B------:R-:W-:Y:S01]  /*2b00*/  BSSY B1, `(.L_x_37) ;  /* 0x0000009000017945 */ /* 0x000fe20003800000 */
[----:B------:R-:W-:-:S03]  /*2b10*/  ISETP.GT.AND P1, PT, R0, 0x8, PT ;  /* 0x000000080000780c */ /* 0x000fc60003f24270 */
[----:B------:R-:W-:Y:S01]  /*2b20*/  FMUL R12, R3, R22 ;  /* 0x00000016030c7220 */ /* 0x000fe20000400000 */
[----:B------:R-:W-:-:S03]  /*2b30*/  ISETP.GT.AND P2, PT, R2, RZ, P1 ;  /* 0x000000ff0200720c */ /* 0x000fc60000f44270 */
[----:B------:R-:W-:-:S05]  /*2b40*/  FFMA R27, R27, R23, R12 ;  /* 0x000000171b1b7223 */ /* 0x000fca000000000c */
[----:B------:R-:W-:-:S05]  /*2b50*/  F2FP.TF32.F32.PACK_B R27, R27 ;  /* 0x0000001bff1b723e */ /* 0x000fca00024050ff */
[----:B------:R3:W-:Y:S01]  /*2b60*/  @P0 STG.E desc[UR50][R10.64+0x4], R27 ;  /* 0x0000041b0a000986 */ /* 0x0007e2000c101932 */
[----:B------:R-:W-:Y:S05]  /*2b70*/  @!P2 BRA `(.L_x_38) ;  /* 0x000000000004a947 */ /* 0x000fea0003800000 */
[----:B------:R4:W5:Y:S02]  /*2b80*/  LDG.E.LTC128B R18, desc[UR50][R6.64+0x20] ;  /* 0x0000203206127981 */ /* 0x000964000c1e1920 */
.L_x_38:
[----:B------:R-:W-:Y:S05]  /*2b90*/  BSYNC B1 ;  /* 0x0000000000017941 */ /* 0x000fea0003800000 */
.L_x_37:
        /* <DEDUP_REMOVED lines=10> */
.L_x_40:
[----:B------:R-:W-:Y:S05]  /*2c40*/  BSYNC B1 ;  /* 0x0000000000017941 */ /* 0x000fea0003800000 */
.L_x_39:
[----:B0----5:R-:W-:Y:S01]  /*2c50*/  LOP3.LUT R3, R18, 0xffffe000, RZ, 0xc0, !PT ;  /* 0xffffe00012037812 */ /* 0x021fe200078ec0ff */
[----:B------:R-:W-:Y:S01]  /*2c60*/  BSSY B1, `(.L_x_41) ;  /* 0x0000008000017945 */ /* 0x000fe20003800000 */
[----:B------:R-:W-:-:S03]  /*2c70*/  ISETP.GT.AND P1, PT, R2, 0x8, P1 ;  /* 0x000000080200780c */ /* 0x000fc60000f24270 */
[----:B------:R-:W-:-:S04]  /*2c80*/  FMUL R12, R3, R22 ;  /* 0x00000016030c7220 */ /* 0x000fc80000400000 */
[----:B------:R-:W-:-:S05]  /*2c90*/  FFMA R29, R29, R23, R12 ;  /* 0x000000171d1d7223 */ /* 0x000fca000000000c */
[----:B------:R-:W-:-:S05]  /*2ca0*/  F2FP.TF32.F32.PACK_B R29, R29 ;  /* 0x0000001dff1d723e */ /* 0x000fca00024050ff */
[----:B------:R0:W-:Y:S01]  /*2cb0*/  @P3 STG.E desc[UR50][R4.64+0x24], R29 ;  /* 0x0000241d04003986 */ /* 0x0001e2000c101932 */
[----:B------:R-:W-:Y:S05]  /*2cc0*/  @!P1 BRA `(.L_x_42) ;  /* 0x0000000000049947 */ /* 0x000fea0003800000 */
[----:B------:R0:W5:Y:S02]  /*2cd0*/  LDG.E.LTC128B R18, desc[UR50][R8.64+0x20] ;  /* 0x0000203208127981 */ /* 0x000164000c1e1920 */
.L_x_42:
[----:B------:R-:W-:Y:S05]  /*2ce0*/  BSYNC B1 ;  /* 0x0000000000017941 */ /* 0x000fea0003800000 */
.L_x_41:
[----:B-----5:R-:W-:Y:S01]  /*2cf0*/  LOP3.LUT R3, R18, 0xffffe000, RZ, 0xc0, !PT ;  /* 0xffffe00012037812 */ /* 0x020fe200078ec0ff */
        /* <DEDUP_REMOVED lines=8> */
.L_x_44:
[----:B------:R-:W-:Y:S05]  /*2d80*/  BSYNC B1 ;  /* 0x0000000000017941 */ /* 0x000fea0003800000 */
.L_x_43:
[----:B0----5:R-:W-:Y:S01]  /*2d90*/  LOP3.LUT R3, R18, 0xffffe000, RZ, 0xc0, !PT ;  /* 0xffffe00012037812 */ /* 0x021fe200078ec0ff */
        /* <DEDUP_REMOVED lines=9> */
.L_x_46:
[----:B------:R-:W-:Y:S05]  /*2e30*/  BSYNC B1 ;  /* 0x0000000000017941 */ /* 0x000fea0003800000 */
.L_x_45:
        /* <DEDUP_REMOVED lines=10> */
.L_x_48:
[----:B------:R-:W-:Y:S05]  /*2ee0*/  BSYNC B1 ;  /* 0x0000000000017941 */ /* 0x000fea0003800000 */
.L_x_47:
        /* <DEDUP_REMOVED lines=9> */
.L_x_50:
[----:B------:R-:W-:Y:S05]  /*2f80*/  BSYNC B1 ;  /* 0x0000000000017941 */ /* 0x000fea0003800000 */
.L_x_49:
        /* <DEDUP_REMOVED lines=9> */
.L_x_52:
[----:B------:R-:W-:Y:S05]  /*3020*/  BSYNC B1 ;  /* 0x0000000000017941 */ /* 0x000fea0003800000 */
.L_x_51:
        /* <DEDUP_REMOVED lines=10> */
.L_x_54:
[----:B------:R-:W-:Y:S05]  /*30d0*/  BSYNC B1 ;  /* 0x0000000000017941 */ /* 0x000fea0003800000 */
.L_x_53:
        /* <DEDUP_REMOVED lines=10> */
.L_x_56:
[----:B------:R-:W-:Y:S05]  /*3180*/  BSYNC B1 ;  /* 0x0000000000017941 */ /* 0x000fea0003800000 */
.L_x_55:
        /* <DEDUP_REMOVED lines=9> */
.L_x_58:
[----:B------:R-:W-:Y:S05]  /*3220*/  BSYNC B1 ;  /* 0x0000000000017941 */ /* 0x000fea0003800000 */
.L_x_57:
        /* <DEDUP_REMOVED lines=9> */
.L_x_60:
[----:B------:R-:W-:Y:S05]  /*32c0*/  BSYNC B1 ;  /* 0x0000000000017941 */ /* 0x000fea0003800000 */
.L_x_59:
        /* <DEDUP_REMOVED lines=10> */
.L_x_62:
[----:B------:R-:W-:Y:S05]  /*3370*/  BSYNC B1 ;  /* 0x0000000000017941 */ /* 0x000fea0003800000 */
.L_x_61:
        /* <DEDUP_REMOVED lines=10> */
.L_x_64:
[----:B------:R-:W-:Y:S05]  /*3420*/  BSYNC B1 ;  /* 0x0000000000017941 */ /* 0x000fea0003800000 */
.L_x_63:
        /* <DEDUP_REMOVED lines=9> */
.L_x_66:
[----:B------:R-:W-:Y:S05]  /*34c0*/  BSYNC B1 ;  /* 0x0000000000017941 */ /* 0x000fea0003800000 */
.L_x_65:
        /* <DEDUP_REMOVED lines=9> */
.L_x_68:
[----:B------:R-:W-:Y:S05]  /*3560*/  BSYNC B1 ;  /* 0x0000000000017941 */ /* 0x000fea0003800000 */
.L_x_67:
        /* <DEDUP_REMOVED lines=10> */
.L_x_70:
[----:B------:R-:W-:Y:S05]  /*3610*/  BSYNC B1 ;  /* 0x0000000000017941 */ /* 0x000fea0003800000 */
.L_x_69:
        /* <DEDUP_REMOVED lines=10> */
.L_x_72:
[----:B------:R-:W-:Y:S05]  /*36c0*/  BSYNC B1 ;  /* 0x0000000000017941 */ /* 0x000fea0003800000 */
.L_x_71:
        /* <DEDUP_REMOVED lines=9> */
.L_x_74:
[----:B------:R-:W-:Y:S05]  /*3760*/  BSYNC B1 ;  /* 0x0000000000017941 */ /* 0x000fea0003800000 */
.L_x_73:
        /* <DEDUP_REMOVED lines=9> */
.L_x_76:
[----:B------:R-:W-:Y:S05]  /*3800*/  BSYNC B1 ;  /* 0x0000000000017941 */ /* 0x000fea0003800000 */
.L_x_75:
        /* <DEDUP_REMOVED lines=10> */
.L_x_78:
[----:B------:R-:W-:Y:S05]  /*38b0*/  BSYNC B1 ;  /* 0x0000000000017941 */ /* 0x000fea0003800000 */
.L_x_77:
        /* <DEDUP_REMOVED lines=10> */
.L_x_80:
[----:B------:R-:W-:Y:S05]  /*3960*/  BSYNC B1 ;  /* 0x0000000000017941 */ /* 0x000fea0003800000 */
.L_x_79:
        /* <DEDUP_REMOVED lines=9> */
.L_x_82:
[----:B------:R-:W-:Y:S05]  /*3a00*/  BSYNC B1 ;  /* 0x0000000000017941 */ /* 0x000fea0003800000 */
.L_x_81:
        /* <DEDUP_REMOVED lines=9> */
.L_x_84:
[----:B------:R-:W-:Y:S05]  /*3aa0*/  BSYNC B1 ;  /* 0x0000000000017941 */ /* 0x000fea0003800000 */
.L_x_83:
        /* <DEDUP_REMOVED lines=10> */
.L_x_86:
[----:B------:R-:W-:Y:S05]  /*3b50*/  BSYNC B1 ;  /* 0x0000000000017941 */ /* 0x000fea0003800000 */
.L_x_85:
        /* <DEDUP_REMOVED lines=10> */
.L_x_88:
[----:B------:R-:W-:Y:S05]  /*3c00*/  BSYNC B1 ;  /* 0x0000000000017941 */ /* 0x000fea0003800000 */
.L_x_87:
        /* <DEDUP_REMOVED lines=9> */
.L_x_90:
[----:B------:R-:W-:Y:S05]  /*3ca0*/  BSYNC B1 ;  /* 0x0000000000017941 */ /* 0x000fea0003800000 */
.L_x_89:
        /* <DEDUP_REMOVED lines=9> */
.L_x_92:
[----:B------:R-:W-:Y:S05]  /*3d40*/  BSYNC B1 ;  /* 0x0000000000017941 */ /* 0x000fea0003800000 */
.L_x_91:
        /* <DEDUP_REMOVED lines=10> */
.L_x_94:
[----:B------:R-:W-:Y:S05]  /*3df0*/  BSYNC B1 ;  /* 0x0000000000017941 */ /* 0x000fea0003800000 */
.L_x_93:
        /* <DEDUP_REMOVED lines=10> */
.L_x_96:
[----:B------:R-:W-:Y:S05]  /*3ea0*/  BSYNC B1 ;  /* 0x0000000000017941 */ /* 0x000fea0003800000 */
.L_x_95:
        /* <DEDUP_REMOVED lines=9> */
.L_x_98:
[----:B------:R-:W-:Y:S05]  /*3f40*/  BSYNC B1 ;  /* 0x0000000000017941 */ /* 0x000fea0003800000 */
.L_x_97:
        /* <DEDUP_REMOVED lines=9> */
.L_x_100:
[----:B------:R-:W-:Y:S05]  /*3fe0*/  BSYNC B1 ;  /* 0x0000000000017941 */ /* 0x000fea0003800000 */
.L_x_99:
        /* <DEDUP_REMOVED lines=10> */
.L_x_102:
[----:B------:R-:W-:Y:S05]  /*4090*/  BSYNC B1 ;  /* 0x0000000000017941 */ /* 0x000fea0003800000 */
.L_x_101:
        /* <DEDUP_REMOVED lines=10> */
.L_x_104:
[----:B------:R-:W-:Y:S05]  /*4140*/  BSYNC B1 ;  /* 0x0000000000017941 */ /* 0x000fea0003800000 */
.L_x_103:
        /* <DEDUP_REMOVED lines=9> */
.L_x_106:
[----:B------:R-:W-:Y:S05]  /*41e0*/  BSYNC B1 ;  /* 0x0000000000017941 */ /* 0x000fea0003800000 */
.L_x_105:
        /* <DEDUP_REMOVED lines=9> */
.L_x_108:
[----:B------:R-:W-:Y:S05]  /*4280*/  BSYNC B1 ;  /* 0x0000000000017941 */ /* 0x000fea0003800000 */
.L_x_107:
        /* <DEDUP_REMOVED lines=10> */
.L_x_110:
[----:B------:R-:W-:Y:S05]  /*4330*/  BSYNC B1 ;  /* 0x0000000000017941 */ /* 0x000fea0003800000 */
.L_x_109:
        /* <DEDUP_REMOVED lines=10> */
.L_x_112:
[----:B------:R-:W-:Y:S05]  /*43e0*/  BSYNC B1 ;  /* 0x0000000000017941 */ /* 0x000fea0003800000 */
.L_x_111:
        /* <DEDUP_REMOVED lines=9> */
.L_x_114:
[----:B------:R-:W-:Y:S05]  /*4480*/  BSYNC B1 ;  /* 0x0000000000017941 */ /* 0x000fea0003800000 */
.L_x_113:
        /* <DEDUP_REMOVED lines=9> */
.L_x_116:
[----:B------:R-:W-:Y:S05]  /*4520*/  BSYNC B1 ;  /* 0x0000000000017941 */ /* 0x000fea0003800000 */
.L_x_115:
        /* <DEDUP_REMOVED lines=10> */
.L_x_118:
[----:B------:R-:W-:Y:S05]  /*45d0*/  BSYNC B1 ;  /* 0x0000000000017941 */ /* 0x000fea0003800000 */
.L_x_117:
        /* <DEDUP_REMOVED lines=10> */
.L_x_120:
[----:B------:R-:W-:Y:S05]  /*4680*/  BSYNC B1 ;  /* 0x0000000000017941 */ /* 0x000fea0003800000 */
.L_x_119:
        /* <DEDUP_REMOVED lines=9> */
.L_x_122:
[----:B------:R-:W-:Y:S05]  /*4720*/  BSYNC B1 ;  /* 0x0000000000017941 */ /* 0x000fea0003800000 */
.L_x_121:
        /* <DEDUP_REMOVED lines=9> */
.L_x_124:
[----:B------:R-:W-:Y:S05]  /*47c0*/  BSYNC B1 ;  /* 0x0000000000017941 */ /* 0x000fea0003800000 */
.L_x_123:
        /* <DEDUP_REMOVED lines=10> */
.L_x_126:
[----:B------:R-:W-:Y:S05]  /*4870*/  BSYNC B1 ;  /* 0x0000000000017941 */ /* 0x000fea0003800000 */
.L_x_125:
        /* <DEDUP_REMOVED lines=10> */
.L_x_128:
[----:B------:R-:W-:Y:S05]  /*4920*/  BSYNC B1 ;  /* 0x0000000000017941 */ /* 0x000fea0003800000 */
.L_x_127:
        /* <DEDUP_REMOVED lines=9> */
.L_x_130:
[----:B------:R-:W-:Y:S05]  /*49c0*/  BSYNC B1 ;  /* 0x0000000000017941 */ /* 0x000fea0003800000 */
.L_x_129:
        /* <DEDUP_REMOVED lines=9> */
.L_x_132:
[----:B------:R-:W-:Y:S05]  /*4a60*/  BSYNC B1 ;  /* 0x0000000000017941 */ /* 0x000fea0003800000 */
.L_x_131:
        /* <DEDUP_REMOVED lines=10> */
.L_x_134:
[----:B------:R-:W-:Y:S05]  /*4b10*/  BSYNC B1 ;  /* 0x0000000000017941 */ /* 0x000fea0003800000 */
.L_x_133:
        /* <DEDUP_REMOVED lines=10> */
.L_x_136:
[----:B------:R-:W-:Y:S05]  /*4bc0*/  BSYNC B1 ;  /* 0x0000000000017941 */ /* 0x000fea0003800000 */
.L_x_135:
        /* <DEDUP_REMOVED lines=9> */
.L_x_138:
[----:B------:R-:W-:Y:S05]  /*4c60*/  BSYNC B1 ;  /* 0x0000000000017941 */ /* 0x000fea0003800000 */
.L_x_137:
        /* <DEDUP_REMOVED lines=9> */
.L_x_140:
[----:B------:R-:W-:Y:S05]  /*4d00*/  BSYNC B1 ;  /* 0x0000000000017941 */ /* 0x000fea0003800000 */
.L_x_139:
        /* <DEDUP_REMOVED lines=10> */
.L_x_142:
[----:B------:R-:W-:Y:S05]  /*4db0*/  BSYNC B1 ;  /* 0x0000000000017941 */ /* 0x000fea0003800000 */
.L_x_141:
        /* <DEDUP_REMOVED lines=10> */
.L_x_144:
[----:B------:R-:W-:Y:S05]  /*4e60*/  BSYNC B1 ;  /* 0x0000000000017941 */ /* 0x000fea0003800000 */
.L_x_143:
        /* <DEDUP_REMOVED lines=9> */
.L_x_146:
[----:B------:R-:W-:Y:S05]  /*4f00*/  BSYNC B1 ;  /* 0x0000000000017941 */ /* 0x000fea0003800000 */
.L_x_145:
        /* <DEDUP_REMOVED lines=9> */
.L_x_148:
[----:B------:R-:W-:Y:S05]  /*4fa0*/  BSYNC B1 ;  /* 0x0000000000017941 */ /* 0x000fea0003800000 */
.L_x_147:
        /* <DEDUP_REMOVED lines=10> */
.L_x_150:
[----:B------:R-:W-:Y:S05]  /*5050*/  BSYNC B1 ;  /* 0x0000000000017941 */ /* 0x000fea0003800000 */
.L_x_149:
        /* <DEDUP_REMOVED lines=10> */
.L_x_152:
[----:B------:R-:W-:Y:S05]  /*5100*/  BSYNC B1 ;  /* 0x0000000000017941 */ /* 0x000fea0003800000 */
.L_x_151:
        /* <DEDUP_REMOVED lines=9> */
.L_x_154:
[----:B------:R-:W-:Y:S05]  /*51a0*/  BSYNC B1 ;  /* 0x0000000000017941 */ /* 0x000fea0003800000 */
.L_x_153:
        /* <DEDUP_REMOVED lines=9> */
.L_x_156:
[----:B------:R-:W-:Y:S05]  /*5240*/  BSYNC B1 ;  /* 0x0000000000017941 */ /* 0x000fea0003800000 */
.L_x_155:
        /* <DEDUP_REMOVED lines=10> */
.L_x_158:
[----:B------:R-:W-:Y:S05]  /*52f0*/  BSYNC B1 ;  /* 0x0000000000017941 */ /* 0x000fea0003800000 */
.L_x_157:
        /* <DEDUP_REMOVED lines=10> */
.L_x_160:
[----:B------:R-:W-:Y:S05]  /*53a0*/  BSYNC B1 ;  /* 0x0000000000017941 */ /* 0x000fea0003800000 */
.L_x_159:
        /* <DEDUP_REMOVED lines=9> */
.L_x_162:
[----:B------:R-:W-:Y:S05]  /*5440*/  BSYNC B1 ;  /* 0x0000000000017941 */ /* 0x000fea0003800000 */
.L_x_161:
        /* <DEDUP_REMOVED lines=9> */
.L_x_164:
[----:B------:R-:W-:Y:S05]  /*54e0*/  BSYNC B1 ;  /* 0x0000000000017941 */ /* 0x000fea0003800000 */
.L_x_163:
        /* <DEDUP_REMOVED lines=10> */
.L_x_166:
[----:B------:R-:W-:Y:S05]  /*5590*/  BSYNC B1 ;  /* 0x0000000000017941 */ /* 0x000fea0003800000 */
.L_x_165:
        /* <DEDUP_REMOVED lines=10> */
.L_x_168:
[----:B------:R-:W-:Y:S05]  /*5640*/  BSYNC B1 ;  /* 0x0000000000017941 */ /* 0x000fea0003800000 */
.L_x_167:
        /* <DEDUP_REMOVED lines=9> */
.L_x_170:
[----:B------:R-:W-:Y:S05]  /*56e0*/  BSYNC B1 ;  /* 0x0000000000017941 */ /* 0x000fea0003800000 */
.L_x_169:
        /* <DEDUP_REMOVED lines=9> */
.L_x_172:
[----:B------:R-:W-:Y:S05]  /*5780*/  BSYNC B1 ;  /* 0x0000000000017941 */ /* 0x000fea0003800000 */
.L_x_171:
        /* <DEDUP_REMOVED lines=10> */
.L_x_174:
[----:B------:R-:W-:Y:S05]  /*5830*/  BSYNC B1 ;  /* 0x0000000000017941 */ /* 0x000fea0003800000 */
.L_x_173:
        /* <DEDUP_REMOVED lines=10> */
.L_x_176:
[----:B------:R-:W-:Y:S05]  /*58e0*/  BSYNC B1 ;  /* 0x0000000000017941 */ /* 0x000fea0003800000 */
.L_x_175:
        /* <DEDUP_REMOVED lines=9> */
.L_x_178:
[----:B------:R-:W-:Y:S05]  /*5980*/  BSYNC B1 ;  /* 0x0000000000017941 */ /* 0x000fea0003800000 */
.L_x_177:
        /* <DEDUP_REMOVED lines=9> */
.L_x_180:
[----:B------:R-:W-:Y:S05]  /*5a20*/  BSYNC B1 ;  /* 0x0000000000017941 */ /* 0x000fea0003800000 */
.L_x_179:
        /* <DEDUP_REMOVED lines=10> */
.L_x_182:
[----:B------:R-:W-:Y:S05]  /*5ad0*/  BSYNC B1 ;  /* 0x0000000000017941 */ /* 0x000fea0003800000 */
.L_x_181:
        /* <DEDUP_REMOVED lines=10> */
.L_x_184:
[----:B------:R-:W-:Y:S05]  /*5b80*/  BSYNC B1 ;  /* 0x0000000000017941 */ /* 0x000fea0003800000 */
.L_x_183:
        /* <DEDUP_REMOVED lines=9> */
.L_x_186:
[----:B------:R-:W-:Y:S05]  /*5c20*/  BSYNC B1 ;  /* 0x0000000000017941 */ /* 0x000fea0003800000 */
.L_x_185:
        /* <DEDUP_REMOVED lines=9> */
.L_x_188:
[----:B------:R-:W-:Y:S05]  /*5cc0*/  BSYNC B1 ;  /* 0x0000000000017941 */ /* 0x000fea0003800000 */
.L_x_187:
        /* <DEDUP_REMOVED lines=10> */
.L_x_190:
[----:B------:R-:W-:Y:S05]  /*5d70*/  BSYNC B1 ;  /* 0x0000000000017941 */ /* 0x000fea0003800000 */
.L_x_189:
        /* <DEDUP_REMOVED lines=10> */
.L_x_192:
[----:B------:R-:W-:Y:S05]  /*5e20*/  BSYNC B1 ;  /* 0x0000000000017941 */ /* 0x000fea0003800000 */
.L_x_191:
        /* <DEDUP_REMOVED lines=9> */
.L_x_194:
[----:B------:R-:W-:Y:S05]  /*5ec0*/  BSYNC B1 ;  /* 0x0000000000017941 */ /* 0x000fea0003800000 */
.L_x_193:
        /* <DEDUP_REMOVED lines=9> */
.L_x_196:
[----:B------:R-:W-:Y:S05]  /*5f60*/  BSYNC B1 ;  /* 0x0000000000017941 */ /* 0x000fea0003800000 */
.L_x_195:
        /* <DEDUP_REMOVED lines=10> */
.L_x_198:
[----:B------:R-:W-:Y:S05]  /*6010*/  BSYNC B1 ;  /* 0x0000000000017941 */ /* 0x000fea0003800000 */
.L_x_197:
        /* <DEDUP_REMOVED lines=10> */
.L_x_200:
[----:B------:R-:W-:Y:S05]  /*60c0*/  BSYNC B1 ;  /* 0x0000000000017941 */ /* 0x000fea0003800000 */
.L_x_199:
        /* <DEDUP_REMOVED lines=9> */
.L_x_202:
[----:B------:R-:W-:Y:S05]  /*6160*/  BSYNC B1 ;  /* 0x0000000000017941 */ /* 0x000fea0003800000 */
.L_x_201:
        /* <DEDUP_REMOVED lines=9> */
.L_x_204:
[----:B------:R-:W-:Y:S05]  /*6200*/  BSYNC B1 ;  /* 0x0000000000017941 */ /* 0x000fea0003800000 */
.L_x_203:
        /* <DEDUP_REMOVED lines=10> */
.L_x_206:
[----:B------:R-:W-:Y:S05]  /*62b0*/  BSYNC B1 ;  /* 0x0000000000017941 */ /* 0x000fea0003800000 */
.L_x_205:
        /* <DEDUP_REMOVED lines=10> */
.L_x_208:
[----:B------:R-:W-:Y:S05]  /*6360*/  BSYNC B1 ;  /* 0x0000000000017941 */ /* 0x000fea0003800000 */
.L_x_207:
        /* <DEDUP_REMOVED lines=9> */
.L_x_210:
[----:B------:R-:W-:Y:S05]  /*6400*/  BSYNC B1 ;  /* 0x0000000000017941 */ /* 0x000fea0003800000 */
.L_x_209:
        /* <DEDUP_REMOVED lines=9> */
.L_x_212:
[----:B------:R-:W-:Y:S05]  /*64a0*/  BSYNC B1 ;  /* 0x0000000000017941 */ /* 0x000fea0003800000 */
.L_x_211:
        /* <DEDUP_REMOVED lines=10> */
.L_x_214:
[----:B------:R-:W-:Y:S05]  /*6550*/  BSYNC B1 ;  /* 0x0000000000017941 */ /* 0x000fea0003800000 */
.L_x_213:
        /* <DEDUP_REMOVED lines=10> */
.L_x_216:
[----:B------:R-:W-:Y:S05]  /*6600*/  BSYNC B1 ;  /* 0x0000000000017941 */ /* 0x000fea0003800000 */
.L_x_215:
        /* <DEDUP_REMOVED lines=9> */
.L_x_218:
[----:B------:R-:W-:Y:S05]  /*66a0*/  BSYNC B1 ;  /* 0x0000000000017941 */ /* 0x000fea0003800000 */
.L_x_217:
        /* <DEDUP_REMOVED lines=9> */
.L_x_220:
[----:B------:R-:W-:Y:S05]  /*6740*/  BSYNC B1 ;  /* 0x0000000000017941 */ /* 0x000fea0003800000 */
.L_x_219:
        /* <DEDUP_REMOVED lines=10> */
.L_x_222:
[----:B------:R-:W-:Y:S05]  /*67f0*/  BSYNC B1 ;  /* 0x0000000000017941 */ /* 0x000fea0003800000 */
.L_x_221:
        /* <DEDUP_REMOVED lines=10> */
.L_x_224:
[----:B------:R-:W-:Y:S05]  /*68a0*/  BSYNC B1 ;  /* 0x0000000000017941 */ /* 0x000fea0003800000 */
.L_x_223:
        /* <DEDUP_REMOVED lines=9> */
.L_x_226:
[----:B------:R-:W-:Y:S05]  /*6940*/  BSYNC B1 ;  /* 0x0000000000017941 */ /* 0x000fea0003800000 */
.L_x_225:
        /* <DEDUP_REMOVED lines=9> */
.L_x_228:
[----:B------:R-:W-:Y:S05]  /*69e0*/  BSYNC B1 ;  /* 0x0000000000017941 */ /* 0x000fea0003800000 */
.L_x_227:
        /* <DEDUP_REMOVED lines=10> */
.L_x_230:
[----:B------:R-:W-:Y:S05]  /*6a90*/  BSYNC B1 ;  /* 0x0000000000017941 */ /* 0x000fea0003800000 */
.L_x_229:
        /* <DEDUP_REMOVED lines=10> */
.L_x_232:
[----:B------:R-:W-:Y:S05]  /*6b40*/  BSYNC B1 ;  /* 0x0000000000017941 */ /* 0x000fea0003800000 */
.L_x_231:
        /* <DEDUP_REMOVED lines=9> */
.L_x_234:
[----:B------:R-:W-:Y:S05]  /*6be0*/  BSYNC B1 ;  /* 0x0000000000017941 */ /* 0x000fea0003800000 */
.L_x_233:
        /* <DEDUP_REMOVED lines=9> */
.L_x_236:
[----:B------:R-:W-:Y:S05]  /*6c80*/  BSYNC B1 ;  /* 0x0000000000017941 */ /* 0x000fea0003800000 */
.L_x_235:
        /* <DEDUP_REMOVED lines=10> */
.L_x_238:
[----:B------:R-:W-:Y:S05]  /*6d30*/  BSYNC B1 ;  /* 0x0000000000017941 */ /* 0x000fea0003800000 */
.L_x_237:
        /* <DEDUP_REMOVED lines=10> */
.L_x_240:
[----:B------:R-:W-:Y:S05]  /*6de0*/  BSYNC B1 ;  /* 0x0000000000017941 */ /* 0x000fea0003800000 */
.L_x_239:
        /* <DEDUP_REMOVED lines=9> */
.L_x_242:
[----:B------:R-:W-:Y:S05]  /*6e80*/  BSYNC B1 ;  /* 0x0000000000017941 */ /* 0x000fea0003800000 */
.L_x_241:
        /* <DEDUP_REMOVED lines=9> */
.L_x_244:
[----:B------:R-:W-:Y:S05]  /*6f20*/  BSYNC B1 ;  /* 0x0000000000017941 */ /* 0x000fea0003800000 */
.L_x_243:
        /* <DEDUP_REMOVED lines=10> */
.L_x_246:
[----:B------:R-:W-:Y:S05]  /*6fd0*/  BSYNC B1 ;  /* 0x0000000000017941 */ /* 0x000fea0003800000 */
.L_x_245:
        /* <DEDUP_REMOVED lines=10> */
.L_x_248:
[----:B------:R-:W-:Y:S05]  /*7080*/  BSYNC B1 ;  /* 0x0000000000017941 */ /* 0x000fea0003800000 */
.L_x_247:
        /* <DEDUP_REMOVED lines=9> */
.L_x_250:
[----:B------:R-:W-:Y:S05]  /*7120*/  BSYNC B1 ;  /* 0x0000000000017941 */ /* 0x000fea0003800000 */
.L_x_249:
        /* <DEDUP_REMOVED lines=9> */
.L_x_252:
[----:B------:R-:W-:Y:S05]  /*71c0*/  BSYNC B1 ;  /* 0x0000000000017941 */ /* 0x000fea0003800000 */
.L_x_251:
        /* <DEDUP_REMOVED lines=10> */
.L_x_254:
[----:B------:R-:W-:Y:S05]  /*7270*/  BSYNC B1 ;  /* 0x0000000000017941 */ /* 0x000fea0003800000 */
.L_x_253:
        /* <DEDUP_REMOVED lines=10> */
.L_x_256:
[----:B------:R-:W-:Y:S05]  /*7320*/  BSYNC B1 ;  /* 0x0000000000017941 */ /* 0x000fea0003800000 */
.L_x_255:
        /* <DEDUP_REMOVED lines=9> */
.L_x_258:
[----:B------:R-:W-:Y:S05]  /*73c0*/  BSYNC B1 ;  /* 0x0000000000017941 */ /* 0x000fea0003800000 */
.L_x_257:
        /* <DEDUP_REMOVED lines=9> */
.L_x_260:
[----:B------:R-:W-:Y:S05]  /*7460*/  BSYNC B1 ;  /* 0x0000000000017941 */ /* 0x000fea0003800000 */
.L_x_259:
        /* <DEDUP_REMOVED lines=10> */
.L_x_262:
[----:B------:R-:W-:Y:S05]  /*7510*/  BSYNC B1 ;  /* 0x0000000000017941 */ /* 0x000fea0003800000 */
.L_x_261:
        /* <DEDUP_REMOVED lines=10> */
.L_x_264:
[----:B------:R-:W-:Y:S05]  /*75c0*/  BSYNC B1 ;  /* 0x0000000000017941 */ /* 0x000fea0003800000 */
.L_x_263:
        /* <DEDUP_REMOVED lines=9> */
.L_x_266:
[----:B------:R-:W-:Y:S05]  /*7660*/  BSYNC B1 ;  /* 0x0000000000017941 */ /* 0x000fea0003800000 */
.L_x_265:
        /* <DEDUP_REMOVED lines=9> */
.L_x_268:
[----:B------:R-:W-:Y:S05]  /*7700*/  BSYNC B1 ;  /* 0x0000000000017941 */ /* 0x000fea0003800000 */
.L_x_267:
        /* <DEDUP_REMOVED lines=10> */
.L_x_270:
[----:B------:R-:W-:Y:S05]  /*77b0*/  BSYNC B1 ;  /* 0x0000000000017941 */ /* 0x000fea0003800000 */
.L_x_269:
        /* <DEDUP_REMOVED lines=10> */
.L_x_272:
[----:B------:R-:W-:Y:S05]  /*7860*/  BSYNC B1 ;  /* 0x0000000000017941 */ /* 0x000fea0003800000 */
.L_x_271:
        /* <DEDUP_REMOVED lines=9> */
.L_x_274:
[----:B------:R-:W-:Y:S05]  /*7900*/  BSYNC B1 ;  /* 0x0000000000017941 */ /* 0x000fea0003800000 */
.L_x_273:
        /* <DEDUP_REMOVED lines=9> */
.L_x_276:
[----:B------:R-:W-:Y:S05]  /*79a0*/  BSYNC B1 ;  /* 0x0000000000017941 */ /* 0x000fea0003800000 */
.L_x_275:
        /* <DEDUP_REMOVED lines=10> */
.L_x_278:
[----:B------:R-:W-:Y:S05]  /*7a50*/  BSYNC B1 ;  /* 0x0000000000017941 */ /* 0x000fea0003800000 */
.L_x_277:
        /* <DEDUP_REMOVED lines=10> */
.L_x_280:
[----:B------:R-:W-:Y:S05]  /*7b00*/  BSYNC B1 ;  /* 0x0000000000017941 */ /* 0x000fea0003800000 */
.L_x_279:
        /* <DEDUP_REMOVED lines=9> */
.L_x_282:
[----:B------:R-:W-:Y:S05]  /*7ba0*/  BSYNC B1 ;  /* 0x0000000000017941 */ /* 0x000fea0003800000 */
.L_x_281:
[----:B-----5:R-:W-:Y:S01]  /*7bb0*/  LOP3.LUT R3, R18, 0xffffe000, RZ, 0xc0, !PT ;  /* 0xffffe00012037812 */ /* 0x020fe200078ec0ff */
[----:B0-----:R-:W-:Y:S01]  /*7bc0*/  @P1 IMAD.MOV.U32 R4, RZ, RZ, R10 ;  /* 0x000000ffff041224 */ /* 0x001fe200078e000a */
[----:B------:R-:W-:Y:S01]  /*7bd0*/  ISETP.GT.AND P0, PT, R2, 0x8, P0 ;  /* 0x000000080200780c */ /* 0x000fe20000704270 */
[----:B------:R-:W-:Y:S01]  /*7be0*/  @P1 IMAD.MOV.U32 R5, RZ, RZ, R11 ;  /* 0x000000ffff051224 */ /* 0x000fe200078e000b */
[----:B------:R-:W-:Y:S01]  /*7bf0*/  BSSY B1, `(.L_x_283) ;  /* 0x0000007000017945 */ /* 0x000fe20003800000 */
[----:B------:R-:W-:-:S04]  /*7c00*/  FMUL R3, R3, R22 ;  /* 0x0000001603037220 */ /* 0x000fc80000400000 */
[----:B------:R-:W-:-:S05]  /*7c10*/  FFMA R3, R150, R23, R3 ;  /* 0x0000001796037223 */ /* 0x000fca0000000003 */
[----:B------:R-:W-:-:S05]  /*7c20*/  F2FP.TF32.F32.PACK_B R3, R3 ;  /* 0x00000003ff03723e */ /* 0x000fca00024050ff */
[----:B------:R0:W-:Y:S01]  /*7c30*/  @P1 STG.E desc[UR50][R4.64+0x3e0], R3 ;  /* 0x0003e00304001986 */ /* 0x0001e2000c101932 */
[----:B------:R-:W-:Y:S05]  /*7c40*/  @!P0 BRA `(.L_x_284) ;  /* 0x0000000000048947 */ /* 0x000fea0003800000 */
[----:B------:R0:W5:Y:S02]  /*7c50*/  LDG.E.LTC128B R18, desc[UR50][R8.64+0x3e4] ;  /* 0x0003e43208127981 */ /* 0x000164000c1e1920 */
.L_x_284:
[----:B------:R-:W-:Y:S05]  /*7c60*/  BSYNC B1 ;  /* 0x0000000000017941 */ /* 0x000fea0003800000 */
.L_x_283:
[----:B------:R-:W-:Y:S05]  /*7c70*/  @!P0 BRA `(.L_x_285) ;  /* 0x0000002400508947 */ /* 0x000fea0003800000 */
[----:B0----5:R-:W-:-:S05]  /*7c80*/  LOP3.LUT R3, R18, 0xffffe000, RZ, 0xc0, !PT ;  /* 0xffffe00012037812 */ /* 0x021fca00078ec0ff */
[----:B------:R-:W-:-:S04]  /*7c90*/  FMUL R0, R3, R22 ;  /* 0x0000001603007220 */ /* 0x000fc80000400000 */
[----:B------:R-:W-:-:S05]  /*7ca0*/  FFMA R151, R151, R23, R0 ;  /* 0x0000001797977223 */ /* 0x000fca0000000000 */
[----:B------:R-:W-:-:S05]  /*7cb0*/  F2FP.TF32.F32.PACK_B R151, R151 ;  /* 0x00000097ff97723e */ /* 0x000fca00024050ff */
[----:B------:R0:W-:Y:S01]  /*7cc0*/  STG.E desc[UR50][R10.64+0x3e4], R151 ;  /* 0x0003e4970a007986 */ /* 0x0001e2000c101932 */
[----:B------:R-:W-:Y:S05]  /*7cd0*/  BRA `(.L_x_285) ;  /* 0x0000002400387947 */ /* 0x000fea0003800000 */
.L_x_32:
[----:B------:R-:W-:Y:S01]  /*7ce0*/  ULDC.64 UR4, c[0x0][0x5c0] ;  /* 0x0001700000047ab9 */ /* 0x000fe20000000a00 */
[----:B------:R-:W-:Y:S01]  /*7cf0*/  ISETP.GT.AND P1, PT, R0, 0x1, PT ;  /* 0x000000010000780c */ /* 0x000fe20003f24270 */
[-C--:B------:R-:W-:Y:S01]  /*7d00*/  FMUL R3, R24, R23.reuse ;  /* 0x0000001718037220 */ /* 0x080fe20000400000 */
[----:B------:R-:W-:Y:S01]  /*7d10*/  LEA R4, P0, R170, UR4, 0x2 ;  /* 0x00000004aa047c11 */ /* 0x000fe2000f8010ff */
[-C--:B------:R-:W-:Y:S01]  /*7d20*/  FMUL R25, R25, R23.reuse ;  /* 0x0000001719197220 */ /* 0x080fe20000400000 */
[----:B------:R-:W-:Y:S01]  /*7d30*/  ISETP.GT.AND P3, PT, R2, RZ, P1 ;  /* 0x000000ff0200720c */ /* 0x000fe20000f64270 */
[----:B------:R-:W-:Y:S01]  /*7d40*/  FMUL R9, R26, R23 ;  /* 0x000000171a097220 */ /* 0x000fe20000400000 */
[----:B------:R-:W-:Y:S01]  /*7d50*/  F2FP.TF32.F32.PACK_B R3, R3 ;  /* 0x00000003ff03723e */ /* 0x000fe200024050ff */
[-C--:B------:R-:W-:Y:S01]  /*7d60*/  FMUL R27, R27, R23.reuse ;  /* 0x000000171b1b7220 */ /* 0x080fe20000400000 */
[----:B------:R-:W-:Y:S01]  /*7d70*/  LEA.HI.X R5, R170, UR5, R175, 0x2, P0 ;  /* 0x00000005aa057c11 */ /* 0x000fe200080f14af */
[-C--:B------:R-:W-:Y:S01]  /*7d80*/  FMUL R29, R29, R23.reuse ;  /* 0x000000171d1d7220 */ /* 0x080fe20000400000 */
[----:B------:R-:W-:Y:S01]  /*7d90*/  ISETP.GT.AND P2, PT, R2, 0x8, P2 ;  /* 0x000000080200780c */ /* 0x000fe20001744270 */
[-C--:B------:R-:W-:Y:S01]  /*7da0*/  FMUL R31, R31, R23.reuse ;  /* 0x000000171f1f7220 */ /* 0x080fe20000400000 */
[----:B------:R-:W-:Y:S01]  /*7db0*/  ISETP.GT.AND P0, PT, R0, 0x8, PT ;  /* 0x000000080000780c */ /* 0x000fe20003f04270 */
[----:B------:R0:W-:Y:S01]  /*7dc0*/  @P4 STG.E desc[UR50][R4.64], R3 ;  /* 0x0000000304004986 */ /* 0x0001e2000c101932 */
[C---:B------:R-:W-:Y:S01]  /*7dd0*/  SHF.L.U64.HI R11, R10.reuse, 0x5, R11 ;  /* 0x000000050a0b7819 */ /* 0x040fe2000001020b */
[-C--:B------:R-:W-:Y:S01]  /*7de0*/  FMUL R33, R33, R23.reuse ;  /* 0x0000001721217220 */ /* 0x080fe20000400000 */
[----:B------:R-:W-:Y:S01]  /*7df0*/  LEA R6, P4, R10, R4, 0x5 ;  /* 0x000000040a067211 */ /* 0x000fe200078828ff */
[----:B------:R-:W-:Y:S01]  /*7e00*/  FMUL R35, R35, R23 ;  /* 0x0000001723237220 */ /* 0x000fe20000400000 */
[----:B------:R-:W-:Y:S01]  /*7e10*/  F2FP.TF32.F32.PACK_B R25, R25 ;  /* 0x00000019ff19723e */ /* 0x000fe200024050ff */
[----:B------:R-:W-:Y:S01]  /*7e20*/  FMUL R37, R37, R23 ;  /* 0x0000001725257220 */ /* 0x000fe20000400000 */
[C---:B------:R-:W-:Y:S01]  /*7e30*/  ISETP.GT.AND P1, PT, R2.reuse, 0x8, P1 ;  /* 0x000000080200780c */ /* 0x040fe20000f24270 */
[----:B------:R-:W-:Y:S01]  /*7e40*/  IMAD.X R7, R11, 0x1, R5, P4 ;  /* 0x000000010b077824 */ /* 0x000fe200020e0605 */
[----:B------:R-:W-:Y:S01]  /*7e50*/  ISETP.GT.AND P5, PT, R2, RZ, P0 ;  /* 0x000000ff0200720c */ /* 0x000fe200007a4270 */
[----:B------:R-:W-:Y:S01]  /*7e60*/  @P3 STG.E desc[UR50][R4.64+0x4], R25 ;  /* 0x0000041904003986 */ /* 0x000fe2000c101932 */
[----:B------:R-:W-:Y:S01]  /*7e70*/  F2FP.TF32.F32.PACK_B R9, R9 ;  /* 0x00000009ff09723e */ /* 0x000fe200024050ff */
[-C--:B0-----:R-:W-:Y:S01]  /*7e80*/  FMUL R3, R28, R23.reuse ;  /* 0x000000171c037220 */ /* 0x081fe20000400000 */
[----:B------:R-:W-:Y:S01]  /*7e90*/  ISETP.GT.AND P3, PT, R0, 0x9, PT ;  /* 0x000000090000780c */ /* 0x000fe20003f64270 */
[----:B------:R-:W-:Y:S01]  /*7ea0*/  FMUL R11, R30, R23 ;  /* 0x000000171e0b7220 */ /* 0x000fe20000400000 */
[----:B------:R-:W-:Y:S01]  /*7eb0*/  F2FP.TF32.F32.PACK_B R27, R27 ;  /* 0x0000001bff1b723e */ /* 0x000fe200024050ff */
[----:B------:R0:W-:Y:S01]  /*7ec0*/  @P2 STG.E desc[UR50][R6.64], R9 ;  /* 0x0000000906002986 */ /* 0x0001e2000c101932 */
[----:B------:R-:W-:Y:S01]  /*7ed0*/  F2FP.TF32.F32.PACK_B R3, R3 ;  /* 0x00000003ff03723e */ /* 0x000fe200024050ff */
[-C--:B------:R-:W-:Y:S01]  /*7ee0*/  FMUL R39, R39, R23.reuse ;  /* 0x0000001727277220 */ /* 0x080fe20000400000 */
[C---:B------:R-:W-:Y:S01]  /*7ef0*/  ISETP.GT.AND P4, PT, R2.reuse, RZ, P3 ;  /* 0x000000ff0200720c */ /* 0x040fe20001f84270 */
[----:B------:R-:W-:Y:S01]  /*7f00*/  @P1 STG.E desc[UR50][R6.64+0x4], R27 ;  /* 0x0000041b06001986 */ /* 0x000fe2000c101932 */
[----:B------:R-:W-:Y:S01]  /*7f10*/  ISETP.GT.AND P2, PT, R2, 0x8, P0 ;  /* 0x000000080200780c */ /* 0x000fe20000744270 */
[-C--:B------:R-:W-:Y:S01]  /*7f20*/  FMUL R41, R41, R23.reuse ;  /* 0x0000001729297220 */ /* 0x080fe20000400000 */
[----:B------:R-:W-:Y:S01]  /*7f30*/  ISETP.GT.AND P0, PT, R0, 0x10, PT ;  /* 0x000000100000780c */ /* 0x000fe20003f04270 */
[----:B------:R1:W-:Y:S01]  /*7f40*/  @P5 STG.E desc[UR50][R4.64+0x20], R3 ;  /* 0x0000200304005986 */ /* 0x0003e2000c101932 */
[C---:B------:R-:W-:Y:S01]  /*7f50*/  ISETP.GT.AND P3, PT, R2.reuse, 0x8, P3 ;  /* 0x000000080200780c */ /* 0x040fe20001f64270 */
[-C--:B------:R-:W-:Y:S01]  /*7f60*/  FMUL R43, R43, R23.reuse ;  /* 0x000000172b2b7220 */ /* 0x080fe20000400000 */
[----:B------:R-:W-:Y:S01]  /*7f70*/  ISETP.GT.AND P5, PT, R2, RZ, P0 ;  /* 0x000000ff0200720c */ /* 0x000fe200007a4270 */
[----:B0-----:R-:W-:Y:S01]  /*7f80*/  FMUL R9, R34, R23 ;  /* 0x0000001722097220 */ /* 0x001fe20000400000 */
[----:B------:R-:W-:Y:S01]  /*7f90*/  F2FP.TF32.F32.PACK_B R29, R29 ;  /* 0x0000001dff1d723e */ /* 0x000fe200024050ff */
[----:B------:R-:W-:Y:S01]  /*7fa0*/  FMUL R45, R45, R23 ;  /* 0x000000172d2d7220 */ /* 0x000fe20000400000 */
[----:B------:R-:W-:Y:S01]  /*7fb0*/  F2FP.TF32.F32.PACK_B R11, R11 ;  /* 0x0000000bff0b723e */ /* 0x000fe200024050ff */
[----:B------:R-:W-:Y:S01]  /*7fc0*/  FMUL R47, R47, R23 ;  /* 0x000000172f2f7220 */ /* 0x000fe20000400000 */
[----:B------:R-:W-:Y:S01]  /*7fd0*/  ISETP.GT.AND P1, PT, R0, 0x11, PT ;  /* 0x000000110000780c */ /* 0x000fe20003f24270 */
[----:B------:R-:W-:Y:S01]  /*7fe0*/  @P4 STG.E desc[UR50][R4.64+0x24], R29 ;  /* 0x0000241d04004986 */ /* 0x000fe2000c101932 */
[----:B------:R-:W-:Y:S01]  /*7ff0*/  F2FP.TF32.F32.PACK_B R31, R31 ;  /* 0x0000001fff1f723e */ /* 0x000fe200024050ff */
[-C--:B-1----:R-:W-:Y:S01]  /*8000*/  FMUL R3, R32, R23.reuse ;  /* 0x0000001720037220 */ /* 0x082fe20000400000 */
[C---:B------:R-:W-:Y:S01]  /*8010*/  ISETP.GT.AND P4, PT, R2.reuse, RZ, P1 ;  /* 0x000000ff0200720c */ /* 0x040fe20000f84270 */
[----:B------:R0:W-:Y:S01]  /*8020*/  @P2 STG.E desc[UR50][R6.64+0x20], R11 ;  /* 0x0000200b06002986 */ /* 0x0001e2000c101932 */
[----:B------:R-:W-:Y:S01]  /*8030*/  ISETP.GT.AND P2, PT, R2, 0x8, P0 ;  /* 0x000000080200780c */ /* 0x000fe20000744270 */
[----:B------:R-:W-:Y:S01]  /*8040*/  FMUL R49, R49, R23 ;  /* 0x0000001731317220 */ /* 0x000fe20000400000 */
[----:B------:R-:W-:Y:S01]  /*8050*/  F2FP.TF32.F32.PACK_B R3, R3 ;  /* 0x00000003ff03723e */ /* 0x000fe200024050ff */
[----:B------:R-:W-:Y:S01]  /*8060*/  @P3 STG.E desc[UR50][R6.64+0x24], R31 ;  /* 0x0000241f06003986 */ /* 0x000fe2000c101932 */
[----:B------:R-:W-:Y:S01]  /*8070*/  ISETP.GT.AND P0, PT, R0, 0x18, PT ;  /* 0x000000180000780c */ /* 0x000fe20003f04270 */
[-C--:B------:R-:W-:Y:S01]  /*8080*/  FMUL R51, R51, R23.reuse ;  /* 0x0000001733337220 */ /* 0x080fe20000400000 */
[C---:B------:R-:W-:Y:S01]  /*8090*/  ISETP.GT.AND P3, PT, R2.reuse, 0x8, P1 ;  /* 0x000000080200780c */ /* 0x040fe20000f64270 */
[----:B------:R1:W-:Y:S01]  /*80a0*/  @P5 STG.E desc[UR50][R4.64+0x40], R3 ;  /* 0x0000400304005986 */ /* 0x0003e2000c101932 */
[----:B------:R-:W-:Y:S01]  /*80b0*/  ISETP.GT.AND P5, PT, R2, RZ, P0 ;  /* 0x000000ff0200720c */ /* 0x000fe200007a4270 */
[----:B------:R-:W-:Y:S01]  /*80c0*/  FMUL R53, R53, R23 ;  /* 0x0000001735357220 */ /* 0x000fe20000400000 */
[----:B------:R-:W-:Y:S01]  /*80d0*/  F2FP.TF32.F32.PACK_B R33, R33 ;  /* 0x00000021ff21723e */ /* 0x000fe200024050ff */
[----:B0-----:R-:W-:Y:S01]  /*80e0*/  FMUL R11, R38, R23 ;  /* 0x00000017260b7220 */ /* 0x001fe20000400000 */
[----:B------:R-:W-:Y:S01]  /*80f0*/  F2FP.TF32.F32.PACK_B R9, R9 ;  /* 0x00000009ff09723e */ /* 0x000fe200024050ff */
[----:B------:R-:W-:Y:S01]  /*8100*/  FMUL R55, R55, R23 ;  /* 0x0000001737377220 */ /* 0x000fe20000400000 */
[----:B------:R-:W-:Y:S01]  /*8110*/  ISETP.GT.AND P1, PT, R0, 0x19, PT ;  /* 0x000000190000780c */ /* 0x000fe20003f24270 */
[----:B------:R-:W-:Y:S01]  /*8120*/  @P4 STG.E desc[UR50][R4.64+0x44], R33 ;  /* 0x0000442104004986 */ /* 0x000fe2000c101932 */
[----:B------:R-:W-:Y:S01]  /*8130*/  F2FP.TF32.F32.PACK_B R35, R35 ;  /* 0x00000023ff23723e */ /* 0x000fe200024050ff */
[-C--:B------:R-:W-:Y:S01]  /*8140*/  FMUL R57, R57, R23.reuse ;  /* 0x0000001739397220 */ /* 0x080fe20000400000 */
[----:B------:R-:W-:Y:S01]  /*8150*/  ISETP.GT.AND P4, PT, R2, RZ, P1 ;  /* 0x000000ff0200720c */ /* 0x000fe20000f84270 */
[-C--:B-1----:R-:W-:Y:S01]  /*8160*/  FMUL R3, R36, R23.reuse ;  /* 0x0000001724037220 */ /* 0x082fe20000400000 */
[----:B------:R0:W-:Y:S01]  /*8170*/  @P2 STG.E desc[UR50][R6.64+0x40], R9 ;  /* 0x0000400906002986 */ /* 0x0001e2000c101932 */
[----:B------:R-:W-:Y:S01]  /*8180*/  ISETP.GT.AND P2, PT, R2, 0x8, P0 ;  /* 0x000000080200780c */ /* 0x000fe20000744270 */
[----:B------:R-:W-:Y:S01]  /*8190*/  FMUL R59, R59, R23 ;  /* 0x000000173b3b7220 */ /* 0x000fe20000400000 */
[----:B------:R-:W-:Y:S01]  /*81a0*/  ISETP.GT.AND P0, PT, R0, 0x20, PT ;  /* 0x000000200000780c */ /* 0x000fe20003f04270 */
[----:B------:R-:W-:Y:S01]  /*81b0*/  @P3 STG.E desc[UR50][R6.64+0x44], R35 ;  /* 0x0000442306003986 */ /* 0x000fe2000c101932 */
[----:B------:R-:W-:Y:S01]  /*81c0*/  F2FP.TF32.F32.PACK_B R3, R3 ;  /* 0x00000003ff03723e */ /* 0x000fe200024050ff */
[-C--:B------:R-:W-:Y:S01]  /*81d0*/  FMUL R61, R61, R23.reuse ;  /* 0x000000173d3d7220 */ /* 0x080fe20000400000 */
[C---:B------:R-:W-:Y:S01]  /*81e0*/  ISETP.GT.AND P3, PT, R2.reuse, 0x8, P1 ;  /* 0x000000080200780c */ /* 0x040fe20000f64270 */
[----:B------:R-:W-:Y:S01]  /*81f0*/  FMUL R63, R63, R23 ;  /* 0x000000173f3f7220 */ /* 0x000fe20000400000 */
[----:B------:R-:W-:Y:S01]  /*8200*/  F2FP.TF32.F32.PACK_B R37, R37 ;  /* 0x00000025ff25723e */ /* 0x000fe200024050ff */
[----:B------:R1:W-:Y:S01]  /*8210*/  @P5 STG.E desc[UR50][R4.64+0x60], R3 ;  /* 0x0000600304005986 */ /* 0x0003e2000c101932 */
[----:B------:R-:W-:Y:S01]  /*8220*/  ISETP.GT.AND P5, PT, R2, RZ, P0 ;  /* 0x000000ff0200720c */ /* 0x000fe200007a4270 */
[----:B0-----:R-:W-:Y:S01]  /*8230*/  FMUL R9, R42, R23 ;  /* 0x000000172a097220 */ /* 0x001fe20000400000 */
[----:B------:R-:W-:Y:S01]  /*8240*/  F2FP.TF32.F32.PACK_B R11, R11 ;  /* 0x0000000bff0b723e */ /* 0x000fe200024050ff */
[----:B------:R-:W-:Y:S01]  /*8250*/  @P4 STG.E desc[UR50][R4.64+0x64], R37 ;  /* 0x0000642504004986 */ /* 0x000fe2000c101932 */
[----:B------:R-:W-:Y:S01]  /*8260*/  ISETP.GT.AND P1, PT, R0, 0x21, PT ;  /* 0x000000210000780c */ /* 0x000fe20003f24270 */
[----:B------:R-:W-:Y:S01]  /*8270*/  FMUL R65, R65, R23 ;  /* 0x0000001741417220 */ /* 0x000fe20000400000 */
[----:B------:R-:W-:Y:S01]  /*8280*/  F2FP.TF32.F32.PACK_B R39, R39 ;  /* 0x00000027ff27723e */ /* 0x000fe200024050ff */
[----:B------:R0:W-:Y:S01]  /*8290*/  @P2 STG.E desc[UR50][R6.64+0x60], R11 ;  /* 0x0000600b06002986 */ /* 0x0001e2000c101932 */
[C---:B------:R-:W-:Y:S01]  /*82a0*/  ISETP.GT.AND P4, PT, R2.reuse, RZ, P1 ;  /* 0x000000ff0200720c */ /* 0x040fe20000f84270 */
[-C--:B------:R-:W-:Y:S01]  /*82b0*/  FMUL R67, R67, R23.reuse ;  /* 0x0000001743437220 */ /* 0x080fe20000400000 */
[----:B------:R-:W-:Y:S01]  /*82c0*/  ISETP.GT.AND P2, PT, R2, 0x8, P0 ;  /* 0x000000080200780c */ /* 0x000fe20000744270 */
[-C--:B-1----:R-:W-:Y:S01]  /*82d0*/  FMUL R3, R40, R23.reuse ;  /* 0x0000001728037220 */ /* 0x082fe20000400000 */
[----:B------:R-:W-:Y:S01]  /*82e0*/  ISETP.GT.AND P0, PT, R0, 0x28, PT ;  /* 0x000000280000780c */ /* 0x000fe20003f04270 */
[----:B------:R-:W-:Y:S01]  /*82f0*/  @P3 STG.E desc[UR50][R6.64+0x64], R39 ;  /* 0x0000642706003986 */ /* 0x000fe2000c101932 */
[----:B------:R-:W-:Y:S01]  /*8300*/  ISETP.GT.AND P3, PT, R2, 0x8, P1 ;  /* 0x000000080200780c */ /* 0x000fe20000f64270 */
[----:B------:R-:W-:Y:S01]  /*8310*/  FMUL R69, R69, R23 ;  /* 0x0000001745457220 */ /* 0x000fe20000400000 */
[----:B------:R-:W-:Y:S01]  /*8320*/  F2FP.TF32.F32.PACK_B R3, R3 ;  /* 0x00000003ff03723e */ /* 0x000fe200024050ff */
[----:B------:R-:W-:Y:S01]  /*8330*/  FMUL R71, R71, R23 ;  /* 0x0000001747477220 */ /* 0x000fe20000400000 */
[----:B------:R-:W-:Y:S01]  /*8340*/  F2FP.TF32.F32.PACK_B R41, R41 ;  /* 0x00000029ff29723e */ /* 0x000fe200024050ff */
[----:B0-----:R-:W-:Y:S01]  /*8350*/  FMUL R11, R46, R23 ;  /* 0x000000172e0b7220 */ /* 0x001fe20000400000 */
[----:B------:R-:W-:Y:S01]  /*8360*/  F2FP.TF32.F32.PACK_B R9, R9 ;  /* 0x00000009ff09723e */ /* 0x000fe200024050ff */
[----:B------:R0:W-:Y:S01]  /*8370*/  @P5 STG.E desc[UR50][R4.64+0x80], R3 ;  /* 0x0000800304005986 */ /* 0x0001e2000c101932 */
[----:B------:R-:W-:Y:S01]  /*8380*/  ISETP.GT.AND P5, PT, R2, RZ, P0 ;  /* 0x000000ff0200720c */ /* 0x000fe200007a4270 */
[----:B------:R-:W-:Y:S01]  /*8390*/  FMUL R73, R73, R23 ;  /* 0x0000001749497220 */ /* 0x000fe20000400000 */
[----:B------:R-:W-:Y:S01]  /*83a0*/  ISETP.GT.AND P1, PT, R0, 0x29, PT ;  /* 0x000000290000780c */ /* 0x000fe20003f24270 */
[----:B------:R-:W-:Y:S01]  /*83b0*/  @P4 STG.E desc[UR50][R4.64+0x84], R41 ;  /* 0x0000842904004986 */ /* 0x000fe2000c101932 */
[----:B------:R-:W-:Y:S01]  /*83c0*/  F2FP.TF32.F32.PACK_B R43, R43 ;  /* 0x0000002bff2b723e */ /* 0x000fe200024050ff */
[-C--:B------:R-:W-:Y:S01]  /*83d0*/  FMUL R75, R75, R23.reuse ;  /* 0x000000174b4b7220 */ /* 0x080fe20000400000 */
[C---:B------:R-:W-:Y:S01]  /*83e0*/  ISETP.GT.AND P4, PT, R2.reuse, RZ, P1 ;  /* 0x000000ff0200720c */ /* 0x040fe20000f84270 */
[----:B------:R1:W-:Y:S01]  /*83f0*/  @P2 STG.E desc[UR50][R6.64+0x80], R9 ;  /* 0x0000800906002986 */ /* 0x0003e2000c101932 */
[----:B------:R-:W-:Y:S01]  /*8400*/  ISETP.GT.AND P2, PT, R2, 0x8, P0 ;  /* 0x000000080200780c */ /* 0x000fe20000744270 */
[-C--:B------:R-:W-:Y:S01]  /*8410*/  FMUL R77, R77, R23.reuse ;  /* 0x000000174d4d7220 */ /* 0x080fe20000400000 */
[----:B------:R-:W-:Y:S01]  /*8420*/  ISETP.GT.AND P0, PT, R0, 0x30, PT ;  /* 0x000000300000780c */ /* 0x000fe20003f04270 */
[-C--:B0-----:R-:W-:Y:S01]  /*8430*/  FMUL R3, R44, R23.reuse ;  /* 0x000000172c037220 */ /* 0x081fe20000400000 */
[----:B------:R-:W-:Y:S01]  /*8440*/  @P3 STG.E desc[UR50][R6.64+0x84], R43 ;  /* 0x0000842b06003986 */ /* 0x000fe2000c101932 */
[----:B------:R-:W-:Y:S01]  /*8450*/  ISETP.GT.AND P3, PT, R2, 0x8, P1 ;  /* 0x000000080200780c */ /* 0x000fe20000f64270 */
[----:B------:R-:W-:Y:S01]  /*8460*/  FMUL R79, R79, R23 ;  /* 0x000000174f4f7220 */ /* 0x000fe20000400000 */
[----:B------:R-:W-:Y:S01]  /*8470*/  F2FP.TF32.F32.PACK_B R45, R45 ;  /* 0x0000002dff2d723e */ /* 0x000fe200024050ff */
[----:B------:R-:W-:Y:S01]  /*8480*/  FMUL R81, R81, R23 ;  /* 0x0000001751517220 */ /* 0x000fe20000400000 */
[----:B------:R-:W-:Y:S01]  /*8490*/  F2FP.TF32.F32.PACK_B R3, R3 ;  /* 0x00000003ff03723e */ /* 0x000fe200024050ff */
[----:B------:R-:W-:Y:S01]  /*84a0*/  FMUL R83, R83, R23 ;  /* 0x0000001753537220 */ /* 0x000fe20000400000 */
[----:B------:R-:W-:Y:S01]  /*84b0*/  F2FP.TF32.F32.PACK_B R11, R11 ;  /* 0x0000000bff0b723e */ /* 0x000fe200024050ff */
[-C--:B-1----:R-:W-:Y:S01]  /*84c0*/  FMUL R9, R50, R23.reuse ;  /* 0x0000001732097220 */ /* 0x082fe20000400000 */
[----:B------:R-:W-:Y:S01]  /*84d0*/  ISETP.GT.AND P1, PT, R0, 0x31, PT ;  /* 0x000000310000780c */ /* 0x000fe20003f24270 */
[----:B------:R0:W-:Y:S01]  /*84e0*/  @P5 STG.E desc[UR50][R4.64+0xa0], R3 ;  /* 0x0000a00304005986 */ /* 0x0001e2000c101932 */
[C---:B------:R-:W-:Y:S01]  /*84f0*/  ISETP.GT.AND P5, PT, R2.reuse, RZ, P0 ;  /* 0x000000ff0200720c */ /* 0x040fe200007a4270 */
[----:B------:R-:W-:Y:S01]  /*8500*/  FMUL R85, R85, R23 ;  /* 0x0000001755557220 */ /* 0x000fe20000400000 */
[----:B------:R-:W-:Y:S01]  /*8510*/  F2FP.TF32.F32.PACK_B R47, R47 ;  /* 0x0000002fff2f723e */ /* 0x000fe200024050ff */
[----:B------:R-:W-:Y:S01]  /*8520*/  @P4 STG.E desc[UR50][R4.64+0xa4], R45 ;  /* 0x0000a42d04004986 */ /* 0x000fe2000c101932 */
[C---:B------:R-:W-:Y:S01]  /*8530*/  ISETP.GT.AND P4, PT, R2.reuse, RZ, P1 ;  /* 0x000000ff0200720c */ /* 0x040fe20000f84270 */
[----:B------:R-:W-:Y:S01]  /*8540*/  FMUL R87, R87, R23 ;  /* 0x0000001757577220 */ /* 0x000fe20000400000 */
[----:B------:R-:W-:Y:S01]  /*8550*/  F2FP.TF32.F32.PACK_B R49, R49 ;  /* 0x00000031ff31723e */ /* 0x000fe200024050ff */
        /* <DEDUP_REMOVED lines=11> */
[-C--:B------:R-:W-:Y:S01]  /*8610*/  FMUL R95, R95, R23.reuse ;  /* 0x000000175f5f7220 */ /* 0x080fe20000400000 */
[----:B------:R-:W-:Y:S01]  /*8620*/  ISETP.GT.AND P1, PT, R0, 0x39, PT ;  /* 0x000000390000780c */ /* 0x000fe20003f24270 */
[----:B-1----:R-:W-:Y:S01]  /*8630*/  FMUL R11, R54, R23 ;  /* 0x00000017360b7220 */ /* 0x002fe20000400000 */
[----:B------:R-:W-:Y:S01]  /*8640*/  F2FP.TF32.F32.PACK_B R51, R51 ;  /* 0x00000033ff33723e */ /* 0x000fe200024050ff */
        /* <DEDUP_REMOVED lines=15> */
[-C--:B------:R-:W-:Y:S01]  /*8740*/  FMUL R103, R103, R23.reuse ;  /* 0x0000001767677220 */ /* 0x080fe20000400000 */
[----:B------:R-:W-:Y:S01]  /*8750*/  ISETP.GT.AND P1, PT, R0, 0x41, PT ;  /* 0x000000410000780c */ /* 0x000fe20003f24270 */
[----:B------:R-:W-:Y:S01]  /*8760*/  FMUL R105, R105, R23 ;  /* 0x0000001769697220 */ /* 0x000fe20000400000 */
[----:B------:R-:W-:Y:S01]  /*8770*/  F2FP.TF32.F32.PACK_B R3, R3 ;  /* 0x00000003ff03723e */ /* 0x000fe200024050ff */
[----:B------:R-:W-:Y:S01]  /*8780*/  FMUL R107, R107, R23 ;  /* 0x000000176b6b7220 */ /* 0x000fe20000400000 */
[----:B------:R-:W-:Y:S01]  /*8790*/  F2FP.TF32.F32.PACK_B R55, R55 ;  /* 0x00000037ff37723e */ /* 0x000fe200024050ff */
        /* <DEDUP_REMOVED lines=21> */
[-C--:B------:R-:W-:Y:S01]  /*88f0*/  FMUL R119, R119, R23.reuse ;  /* 0x0000001777777220 */ /* 0x080fe20000400000 */
[----:B-1----:R-:W-:Y:S01]  /*8900*/  FMUL R11, R62, R23 ;  /* 0x000000173e0b7220 */ /* 0x002fe20000400000 */
[----:B------:R-:W-:Y:S01]  /*8910*/  F2FP.TF32.F32.PACK_B R61, R61 ;  /* 0x0000003dff3d723e */ /* 0x000fe200024050ff */
[-C--:B------:R-:W-:Y:S01]  /*8920*/  FMUL R121, R121, R23.reuse ;  /* 0x0000001779797220 */ /* 0x080fe20000400000 */
        /* <DEDUP_REMOVED lines=51> */
[----:B------:R-:W-:Y:S01]  /*8c60*/  ISETP.GT.AND P4, PT, R2, RZ, P1 ;  /* 0x000000ff0200720c */ /* 0x000fe20000f84270 */
[----:B------:R-:W-:Y:S01]  /*8c70*/  FMUL R15, R150, R23 ;  /* 0x00000017960f7220 */ /* 0x000fe20000400000 */
[----:B------:R-:W-:Y:S01]  /*8c80*/  F2FP.TF32.F32.PACK_B R71, R71 ;  /* 0x00000047ff47723e */ /* 0x000fe200024050ff */
[----:B------:R1:W-:Y:S01]  /*8c90*/  @P2 STG.E desc[UR50][R6.64+0x140], R9 ;  /* 0x0001400906002986 */ /* 0x0003e2000c101932 */
[----:B------:R-:W-:Y:S01]  /*8ca0*/  ISETP.GT.AND P2, PT, R2, 0x8, P0 ;  /* 0x000000080200780c */ /* 0x000fe20000744270 */
[-C--:B------:R-:W-:Y:S01]  /*8cb0*/  FMUL R151, R151, R23.reuse ;  /* 0x0000001797977220 */ /* 0x080fe20000400000 */
[----:B------:R-:W-:Y:S01]  /*8cc0*/  ISETP.GT.AND P0, PT, R0, 0x60, PT ;  /* 0x000000600000780c */ /* 0x000fe20003f04270 */
[----:B0-----:R-:W-:Y:S01]  /*8cd0*/  FMUL R3, R68, R23 ;  /* 0x0000001744037220 */ /* 0x001fe20000400000 */
[----:B------:R-:W-:Y:S01]  /*8ce0*/  @P3 STG.E desc[UR50][R6.64+0x144], R67 ;  /* 0x0001444306003986 */ /* 0x000fe2000c101932 */
[----:B------:R-:W-:-:S02]  /*8cf0*/  ISETP.GT.AND P3, PT, R2, 0x8, P1 ;  /* 0x000000080200780c */ /* 0x000fc40000f64270 */
[----:B------:R-:W-:Y:S02]  /*8d00*/  ISETP.GT.AND P1, PT, R0, 0x61, PT ;  /* 0x000000610000780c */ /* 0x000fe40003f24270 */
[----:B------:R-:W-:Y:S01]  /*8d10*/  F2FP.TF32.F32.PACK_B R3, R3 ;  /* 0x00000003ff03723e */ /* 0x000fe200024050ff */
[----:B-1----:R-:W-:Y:S01]  /*8d20*/  FMUL R9, R74, R23 ;  /* 0x000000174a097220 */ /* 0x002fe20000400000 */
[----:B------:R-:W-:-:S03]  /*8d30*/  F2FP.TF32.F32.PACK_B R73, R73 ;  /* 0x00000049ff49723e */ /* 0x000fc600024050ff */
[----:B------:R0:W-:Y:S01]  /*8d40*/  @P5 STG.E desc[UR50][R4.64+0x160], R3 ;  /* 0x0001600304005986 */ /* 0x0001e2000c101932 */
[C---:B------:R-:W-:Y:S02]  /*8d50*/  ISETP.GT.AND P5, PT, R2.reuse, RZ, P0 ;  /* 0x000000ff0200720c */ /* 0x040fe400007a4270 */
[----:B------:R-:W-:Y:S01]  /*8d60*/  F2FP.TF32.F32.PACK_B R9, R9 ;  /* 0x00000009ff09723e */ /* 0x000fe200024050ff */
[----:B------:R-:W-:Y:S01]  /*8d70*/  @P4 STG.E desc[UR50][R4.64+0x164], R69 ;  /* 0x0001644504004986 */ /* 0x000fe2000c101932 */
[C---:B------:R-:W-:Y:S02]  /*8d80*/  ISETP.GT.AND P4, PT, R2.reuse, RZ, P1 ;  /* 0x000000ff0200720c */ /* 0x040fe40000f84270 */
[----:B------:R-:W-:Y:S01]  /*8d90*/  F2FP.TF32.F32.PACK_B R75, R75 ;  /* 0x0000004bff4b723e */ /* 0x000fe200024050ff */
[----:B------:R1:W-:Y:S01]  /*8da0*/  @P2 STG.E desc[UR50][R6.64+0x160], R11 ;  /* 0x0001600b06002986 */ /* 0x0003e2000c101932 */
[----:B------:R-:W-:Y:S02]  /*8db0*/  ISETP.GT.AND P2, PT, R2, 0x8, P0 ;  /* 0x000000080200780c */ /* 0x000fe40000744270 */
        /* <DEDUP_REMOVED lines=250> */
[----:B------:R-:W-:Y:S01]  /*9d60*/  ISETP.GT.AND P0, PT, R2, 0x8, P0 ;  /* 0x000000080200780c */ /* 0x000fe20000704270 */
[----:B------:R-:W-:Y:S01]  /*9d70*/  @P4 STG.E desc[UR50][R4.64+0x364], R133 ;  /* 0x0003648504004986 */ /* 0x000fe2000c101932 */
[----:B------:R-:W-:Y:S02]  /*9d80*/  ISETP.GT.AND P4, PT, R0, 0xe9, PT ;  /* 0x000000e90000780c */ /* 0x000fe40003f84270 */
[----:B------:R-:W-:Y:S01]  /*9d90*/  F2FP.TF32.F32.PACK_B R9, R9 ;  /* 0x00000009ff09723e */ /* 0x000fe200024050ff */
[----:B------:R1:W-:Y:S01]  /*9da0*/  @P2 STG.E desc[UR50][R6.64+0x360], R11 ;  /* 0x0003600b06002986 */ /* 0x0003e2000c101932 */
[C---:B------:R-:W-:Y:S02]  /*9db0*/  ISETP.GT.AND P2, PT, R2.reuse, RZ, P1 ;  /* 0x000000ff0200720c */ /* 0x040fe40000f44270 */
[----:B------:R-:W-:Y:S01]  /*9dc0*/  ISETP.GT.AND P1, PT, R2, 0x8, P1 ;  /* 0x000000080200780c */ /* 0x000fe20000f24270 */
[----:B0-----:R-:W-:Y:S01]  /*9dd0*/  FMUL R3, R136, R23 ;  /* 0x0000001788037220 */ /* 0x001fe20000400000 */
[----:B------:R-:W-:Y:S01]  /*9de0*/  @P3 STG.E desc[UR50][R6.64+0x364], R135 ;  /* 0x0003648706003986 */ /* 0x000fe2000c101932 */
[----:B------:R-:W-:-:S02]  /*9df0*/  ISETP.GT.AND P6, PT, R2, RZ, P4 ;  /* 0x000000ff0200720c */ /* 0x000fc400027c4270 */
[----:B------:R-:W-:Y:S02]  /*9e00*/  F2FP.TF32.F32.PACK_B R139, R139 ;  /* 0x0000008bff8b723e */ /* 0x000fe400024050ff */
[----:B------:R-:W-:Y:S02]  /*9e10*/  F2FP.TF32.F32.PACK_B R3, R3 ;  /* 0x00000003ff03723e */ /* 0x000fe400024050ff */
[----:B------:R-:W-:Y:S01]  /*9e20*/  F2FP.TF32.F32.PACK_B R141, R141 ;  /* 0x0000008dff8d723e */ /* 0x000fe200024050ff */
[----:B-1----:R-:W-:Y:S01]  /*9e30*/  FMUL R11, R146, R23 ;  /* 0x00000017920b7220 */ /* 0x002fe20000400000 */
[----:B------:R-:W-:Y:S01]  /*9e40*/  ISETP.GT.AND P4, PT, R2, 0x8, P4 ;  /* 0x000000080200780c */ /* 0x000fe20002784270 */
[----:B------:R0:W-:Y:S01]  /*9e50*/  @P5 STG.E desc[UR50][R4.64+0x380], R3 ;  /* 0x0003800304005986 */ /* 0x0001e2000c101932 */
[----:B------:R-:W-:Y:S02]  /*9e60*/  ISETP.GT.AND P5, PT, R0, 0xe8, PT ;  /* 0x000000e80000780c */ /* 0x000fe40003fa4270 */
[----:B------:R-:W-:Y:S01]  /*9e70*/  F2FP.TF32.F32.PACK_B R143, R143 ;  /* 0x0000008fff8f723e */ /* 0x000fe200024050ff */
[----:B------:R-:W-:Y:S01]  /*9e80*/  @P2 STG.E desc[UR50][R4.64+0x384], R137 ;  /* 0x0003848904002986 */ /* 0x000fe2000c101932 */
[----:B------:R-:W-:-:S02]  /*9e90*/  ISETP.GT.AND P3, PT, R2, RZ, P5 ;  /* 0x000000ff0200720c */ /* 0x000fc40002f64270 */
[----:B------:R-:W-:Y:S01]  /*9ea0*/  ISETP.GT.AND P5, PT, R2, 0x8, P5 ;  /* 0x000000080200780c */ /* 0x000fe20002fa4270 */
[----:B------:R1:W-:Y:S01]  /*9eb0*/  @P0 STG.E desc[UR50][R6.64+0x380], R9 ;  /* 0x0003800906000986 */ /* 0x0003e2000c101932 */
[C---:B------:R-:W-:Y:S02]  /*9ec0*/  ISETP.GT.AND P2, PT, R0.reuse, 0xf1, PT ;  /* 0x000000f10000780c */ /* 0x040fe40003f44270 */
[----:B------:R-:W-:Y:S01]  /*9ed0*/  ISETP.GT.AND P0, PT, R0, 0xf9, PT ;  /* 0x000000f90000780c */ /* 0x000fe20003f04270 */
[----:B0-----:R-:W-:Y:S01]  /*9ee0*/  FMUL R3, R140, R23 ;  /* 0x000000178c037220 */ /* 0x001fe20000400000 */
[----:B------:R-:W-:Y:S01]  /*9ef0*/  @P1 STG.E desc[UR50][R6.64+0x384], R139 ;  /* 0x0003848b06001986 */ /* 0x000fe2000c101932 */
[----:B------:R-:W-:Y:S02]  /*9f00*/  ISETP.GT.AND P1, PT, R0, 0xf8, PT ;  /* 0x000000f80000780c */ /* 0x000fe40003f24270 */
[----:B------:R-:W-:Y:S02]  /*9f10*/  F2FP.TF32.F32.PACK_B R145, R145 ;  /* 0x00000091ff91723e */ /* 0x000fe400024050ff */
[----:B------:R-:W-:Y:S01]  /*9f20*/  F2FP.TF32.F32.PACK_B R3, R3 ;  /* 0x00000003ff03723e */ /* 0x000fe200024050ff */
[----:B-1----:R-:W-:Y:S01]  /*9f30*/  FMUL R9, R142, R23 ;  /* 0x000000178e097220 */ /* 0x002fe20000400000 */
[----:B------:R-:W-:-:S03]  /*9f40*/  F2FP.TF32.F32.PACK_B R11, R11 ;  /* 0x0000000bff0b723e */ /* 0x000fc600024050ff */
[----:B------:R0:W-:Y:S01]  /*9f50*/  @P3 STG.E desc[UR50][R4.64+0x3a0], R3 ;  /* 0x0003a00304003986 */ /* 0x0001e2000c101932 */
[----:B------:R-:W-:Y:S02]  /*9f60*/  ISETP.GT.AND P3, PT, R0, 0xf0, PT ;  /* 0x000000f00000780c */ /* 0x000fe40003f64270 */
[----:B------:R-:W-:Y:S01]  /*9f70*/  F2FP.TF32.F32.PACK_B R9, R9 ;  /* 0x00000009ff09723e */ /* 0x000fe200024050ff */
[----:B------:R-:W-:Y:S01]  /*9f80*/  @P6 STG.E desc[UR50][R4.64+0x3a4], R141 ;  /* 0x0003a48d04006986 */ /* 0x000fe2000c101932 */
[C---:B------:R-:W-:Y:S02]  /*9f90*/  ISETP.GT.AND P6, PT, R2.reuse, RZ, P3 ;  /* 0x000000ff0200720c */ /* 0x040fe40001fc4270 */
[C---:B------:R-:W-:Y:S01]  /*9fa0*/  ISETP.GT.AND P3, PT, R2.reuse, 0x8, P3 ;  /* 0x000000080200780c */ /* 0x040fe20001f64270 */
[----:B------:R-:W-:Y:S01]  /*9fb0*/  @P5 STG.E desc[UR50][R6.64+0x3a0], R9 ;  /* 0x0003a00906005986 */ /* 0x000fe2000c101932 */
[C---:B------:R-:W-:Y:S02]  /*9fc0*/  ISETP.GT.AND P5, PT, R2.reuse, RZ, P2 ;  /* 0x000000ff0200720c */ /* 0x040fe400017a4270 */
[----:B------:R-:W-:Y:S01]  /*9fd0*/  ISETP.GT.AND P2, PT, R2, 0x8, P2 ;  /* 0x000000080200780c */ /* 0x000fe20001744270 */
[----:B0-----:R-:W-:Y:S01]  /*9fe0*/  FMUL R3, R144, R23 ;  /* 0x0000001790037220 */ /* 0x001fe20000400000 */
[----:B------:R-:W-:Y:S01]  /*9ff0*/  @P4 STG.E desc[UR50][R6.64+0x3a4], R143 ;  /* 0x0003a48f06004986 */ /* 0x000fe2000c101932 */
[----:B------:R-:W-:-:S02]  /*a000*/  ISETP.GT.AND P4, PT, R2, RZ, P0 ;  /* 0x000000ff0200720c */ /* 0x000fc40000784270 */
[C---:B------:R-:W-:Y:S02]  /*a010*/  ISETP.GT.AND P0, PT, R2.reuse, 0x8, P0 ;  /* 0x000000080200780c */ /* 0x040fe40000704270 */
[----:B------:R-:W-:Y:S02]  /*a020*/  F2FP.TF32.F32.PACK_B R3, R3 ;  /* 0x00000003ff03723e */ /* 0x000fe400024050ff */
[----:B------:R-:W-:Y:S02]  /*a030*/  F2FP.TF32.F32.PACK_B R147, R147 ;  /* 0x00000093ff93723e */ /* 0x000fe400024050ff */
[----:B------:R-:W-:Y:S01]  /*a040*/  F2FP.TF32.F32.PACK_B R13, R13 ;  /* 0x0000000dff0d723e */ /* 0x000fe200024050ff */
[----:B------:R0:W-:Y:S01]  /*a050*/  @P6 STG.E desc[UR50][R4.64+0x3c0], R3 ;  /* 0x0003c00304006986 */ /* 0x0001e2000c101932 */
[C---:B------:R-:W-:Y:S02]  /*a060*/  ISETP.GT.AND P6, PT, R2.reuse, RZ, P1 ;  /* 0x000000ff0200720c */ /* 0x040fe40000fc4270 */
[----:B------:R-:W-:Y:S01]  /*a070*/  ISETP.GT.AND P1, PT, R2, 0x8, P1 ;  /* 0x000000080200780c */ /* 0x000fe20000f24270 */
[----:B------:R-:W-:Y:S01]  /*a080*/  @P5 IMAD.MOV.U32 R2, RZ, RZ, R4 ;  /* 0x000000ffff025224 */ /* 0x000fe200078e0004 */
[----:B------:R-:W-:-:S02]  /*a090*/  F2FP.TF32.F32.PACK_B R149, R149 ;  /* 0x00000095ff95723e */ /* 0x000fc400024050ff */
[----:B------:R-:W-:Y:S02]  /*a0a0*/  F2FP.TF32.F32.PACK_B R15, R15 ;  /* 0x0000000fff0f723e */ /* 0x000fe400024050ff */
[----:B------:R-:W-:Y:S01]  /*a0b0*/  F2FP.TF32.F32.PACK_B R151, R151 ;  /* 0x00000097ff97723e */ /* 0x000fe200024050ff */
[----:B0-----:R-:W-:-:S05]  /*a0c0*/  @P5 IMAD.MOV.U32 R3, RZ, RZ, R5 ;  /* 0x000000ffff035224 */ /* 0x001fca00078e0005 */
[----:B------:R0:W-:Y:S02]  /*a0d0*/  @P5 STG.E desc[UR50][R2.64+0x3c4], R145 ;  /* 0x0003c49102005986 */ /* 0x0001e4000c101932 */
[----:B0-----:R-:W-:Y:S02]  /*a0e0*/  @P3 IMAD.MOV.U32 R2, RZ, RZ, R6 ;  /* 0x000000ffff023224 */ /* 0x001fe400078e0006 */
[----:B------:R-:W-:-:S05]  /*a0f0*/  @P3 IMAD.MOV.U32 R3, RZ, RZ, R7 ;  /* 0x000000ffff033224 */ /* 0x000fca00078e0007 */
[----:B------:R0:W-:Y:S02]  /*a100*/  @P3 STG.E desc[UR50][R2.64+0x3c0], R11 ;  /* 0x0003c00b02003986 */ /* 0x0001e4000c101932 */
[----:B0-----:R-:W-:Y:S02]  /*a110*/  @P2 IMAD.MOV.U32 R2, RZ, RZ, R6 ;  /* 0x000000ffff022224 */ /* 0x001fe400078e0006 */
[----:B------:R-:W-:-:S05]  /*a120*/  @P2 IMAD.MOV.U32 R3, RZ, RZ, R7 ;  /* 0x000000ffff032224 */ /* 0x000fca00078e0007 */
[----:B------:R0:W-:Y:S02]  /*a130*/  @P2 STG.E desc[UR50][R2.64+0x3c4], R147 ;  /* 0x0003c49302002986 */ /* 0x0001e4000c101932 */
[----:B0-----:R-:W-:Y:S02]  /*a140*/  @P6 IMAD.MOV.U32 R2, RZ, RZ, R4 ;  /* 0x000000ffff026224 */ /* 0x001fe400078e0004 */
[----:B------:R-:W-:-:S05]  /*a150*/  @P6 IMAD.MOV.U32 R3, RZ, RZ, R5 ;  /* 0x000000ffff036224 */ /* 0x000fca00078e0005 */
[----:B------:R0:W-:Y:S04]  /*a160*/  @P6 STG.E desc[UR50][R2.64+0x3e0], R13 ;  /* 0x0003e00d02006986 */ /* 0x0001e8000c101932 */
[----:B------:R1:W-:Y:S01]  /*a170*/  @P4 STG.E desc[UR50][R4.64+0x3e4], R149 ;  /* 0x0003e49504004986 */ /* 0x0003e2000c101932 */
[----:B0-----:R-:W-:Y:S02]  /*a180*/  @P1 IMAD.MOV.U32 R2, RZ, RZ, R6 ;  /* 0x000000ffff021224 */ /* 0x001fe400078e0006 */
[----:B------:R-:W-:-:S05]  /*a190*/  @P1 IMAD.MOV.U32 R3, RZ, RZ, R7 ;  /* 0x000000ffff031224 */ /* 0x000fca00078e0007 */
[----:B------:R1:W-:Y:S04]  /*a1a0*/  @P1 STG.E desc[UR50][R2.64+0x3e0], R15 ;  /* 0x0003e00f02001986 */ /* 0x0003e8000c101932 */
[----:B------:R1:W-:Y:S02]  /*a1b0*/  @P0 STG.E desc[UR50][R6.64+0x3e4], R151 ;  /* 0x0003e49706000986 */ /* 0x0003e4000c101932 */
.L_x_285:
[----:B------:R-:W-:Y:S05]  /*a1c0*/  BSYNC B0 ;  /* 0x0000000000007941 */ /* 0x000fea0003800000 */
.L_x_31:
[----:B-1----:R-:W-:Y:S01]  /*a1d0*/  IMAD.U32 R2, RZ, RZ, UR38 ;  /* 0x00000026ff027e24 */ /* 0x002fe2000f8e00ff */
[----:B------:R-:W-:Y:S01]  /*a1e0*/  ULDC.64 UR4, c[0x0][0x650] ;  /* 0x0001940000047ab9 */ /* 0x000fe20000000a00 */
[----:B------:R-:W-:Y:S01]  /*a1f0*/  IMAD.U32 R0, RZ, RZ, UR41 ;  /* 0x00000029ff007e24 */ /* 0x000fe2000f8e00ff */
[----:B------:R1:W-:Y:S01]  /*a200*/  SYNCS.ARRIVE.TRANS64.A1T0 RZ, [R158+UR46], RZ ;  /* 0x000000ff9eff79a7 */ /* 0x0003e2000810002e */
[----:B0-----:R-:W-:Y:S01]  /*a210*/  IMAD.U32 R3, RZ, RZ, UR39 ;  /* 0x00000027ff037e24 */ /* 0x001fe2000f8e00ff */
[C---:B------:R-:W-:Y:S01]  /*a220*/  LEA R16, P0, R2.reuse, R16, 0x1 ;  /* 0x0000001002107211 */ /* 0x040fe200078008ff */
[----:B-----5:R-:W-:Y:S02]  /*a230*/  IMAD.MOV.U32 R18, RZ, RZ, -0x1 ;  /* 0xffffffffff127424 */ /* 0x020fe400078e00ff */
[----:B------:R-:W-:Y:S01]  /*a240*/  IMAD.MOV.U32 R19, RZ, RZ, -0x1 ;  /* 0xffffffffff137424 */ /* 0x000fe200078e00ff */
[----:B------:R-:W-:Y:S01]  /*a250*/  LEA.HI.X R17, R2, R17, R0, 0x1, P0 ;  /* 0x0000001102117211 */ /* 0x000fe200000f0c00 */
[----:B------:R-:W-:Y:S01]  /*a260*/  IMAD.MOV.U32 R2, RZ, RZ, -0x1 ;  /* 0xffffffffff027424 */ /* 0x000fe200078e00ff */
[----:B------:R-:W-:-:S02]  /*a270*/  ISETP.GE.U32.AND P0, PT, R16, UR4, PT ;  /* 0x0000000410007c0c */ /* 0x000fc4000bf06070 */
[----:B------:R-:W-:Y:S02]  /*a280*/  PRMT R0, RZ, 0x7610, R0 ;  /* 0x00007610ff007816 */ /* 0x000fe40000000000 */
[----:B------:R-:W-:-:S13]  /*a290*/  ISETP.GE.U32.AND.EX P0, PT, R17, UR5, PT, P0 ;  /* 0x0000000511007c0c */ /* 0x000fda000bf06100 */
[----:B-1----:R-:W-:Y:S05]  /*a2a0*/  @P0 BRA `(.L_x_286) ;  /* 0x00000004008c0947 */ /* 0x002fea0003800000 */
[----:B------:R-:W0:Y:S01]  /*a2b0*/  S2UR UR7, SR_CTAID.X ;  /* 0x00000000000779c3 */ /* 0x000e220000002500 */
[----:B------:R-:W-:Y:S01]  /*a2c0*/  ULDC.64 UR4, c[0x0][0x628] ;  /* 0x00018a0000047ab9 */ /* 0x000fe20000000a00 */
[----:B------:R-:W-:Y:S01]  /*a2d0*/  ULDC UR6, c[0x0][0x150] ;  /* 0x0000540000067ab9 */ /* 0x000fe20000000800 */
[----:B------:R-:W-:Y:S01]  /*a2e0*/  ISETP.NE.U32.AND P0, PT, RZ, UR4, PT ;  /* 0x00000004ff007c0c */ /* 0x000fe2000bf05070 */
[----:B------:R-:W-:Y:S01]  /*a2f0*/  ULDC UR15, c[0x0][0x630] ;  /* 0x00018c00000f7ab9 */ /* 0x000fe20000000800 */
[C---:B------:R-:W-:Y:S01]  /*a300*/  R2UR UR16, R16.reuse ;  /* 0x00000000101072ca */ /* 0x040fe200000e0000 */
[----:B------:R-:W-:Y:S01]  /*a310*/  ULDC UR18, c[0x0][0x154] ;  /* 0x0000550000127ab9 */ /* 0x000fe20000000800 */
[----:B------:R-:W-:Y:S01]  /*a320*/  ISETP.NE.AND.EX P0, PT, RZ, UR5, PT, P0 ;  /* 0x00000005ff007c0c */ /* 0x000fe2000bf05300 */
[----:B------:R-:W1:Y:S01]  /*a330*/  S2UR UR19, SR_CTAID.Y ;  /* 0x00000000001379c3 */ /* 0x000e620000002600 */
[----:B------:R-:W-:Y:S02]  /*a340*/  R2UR UR17, R17 ;  /* 0x00000000111172ca */ /* 0x000fe400000e0000 */
[----:B------:R-:W-:-:S02]  /*a350*/  R2UR UR12, R16 ;  /* 0x00000000100c72ca */ /* 0x000fc400000e0000 */
[----:B------:R-:W-:Y:S02]  /*a360*/  R2UR UR13, R17 ;  /* 0x00000000110d72ca */ /* 0x000fe400000e0000 */
[----:B0-----:R-:W-:-:S05]  /*a370*/  I2FP.F32.U32 R0, UR7 ;  /* 0x0000000700007c45 */ /* 0x001fca0008201000 */
[----:B------:R-:W-:-:S04]  /*a380*/  FMUL R0, R0, UR6 ;  /* 0x0000000600007c20 */ /* 0x000fc80008400000 */
[----:B------:R0:W0:Y:S01]  /*a390*/  F2I.U32.TRUNC.NTZ R2, R0 ;  /* 0x0000000000027305 */ /* 0x000022000020f000 */
[----:B-1----:R-:W-:Y:S05]  /*a3a0*/  @!P0 BRA `(.L_x_287) ;  /* 0x0000000000308947 */ /* 0x002fea0003800000 */
        /* <DEDUP_REMOVED lines=12> */
.L_x_287:
[----:B------:R-:W-:Y:S01]  /*a470*/  USHF.R.U64 UR6, UR12, UR15, UR13 ;  /* 0x0000000f0c067299 */ /* 0x000fe2000800120d */
[----:B0-----:R-:W-:Y:S01]  /*a480*/  I2FP.F32.U32 R0, UR19 ;  /* 0x0000001300007c45 */ /* 0x001fe20008201000 */
[----:B------:R-:W-:Y:S01]  /*a490*/  USHF.R.U32.HI UR4, URZ, UR15, UR13 ;  /* 0x0000000f3f047299 */ /* 0x000fe2000801160d */
[----:B------:R-:W-:Y:S01]  /*a4a0*/  R2UR UR14, R2 ;  /* 0x00000000020e72ca */ /* 0x000fe200000e0000 */
[----:B------:R-:W-:Y:S02]  /*a4b0*/  UIADD3 UR9, UP0, URZ, -UR6, URZ ;  /* 0x800000063f097290 */ /* 0x000fe4000ff1e03f */
[----:B------:R-:W-:Y:S01]  /*a4c0*/  FMUL R0, R0, UR18 ;  /* 0x0000001200007c20 */ /* 0x000fe20008400000 */
[----:B------:R-:W-:Y:S01]  /*a4d0*/  ULDC.64 UR12, c[0x0][0x620] ;  /* 0x00018800000c7ab9 */ /* 0x000fe20000000a00 */
[----:B------:R-:W-:Y:S01]  /*a4e0*/  UIADD3.X UR4, URZ, ~UR4, URZ, UP0, !UPT ;  /* 0x800000043f047290 */ /* 0x000fe200087fe43f */
[----:B------:R-:W-:Y:S01]  /*a4f0*/  UMOV UR10, UR16 ;  /* 0x00000010000a7c82 */ /* 0x000fe20008000000 */
[----:B------:R-:W-:-:S02]  /*a500*/  UMOV UR11, UR17 ;  /* 0x00000011000b7c82 */ /* 0x000fc40008000000 */
[----:B------:R-:W0:Y:S01]  /*a510*/  F2I.U32.TRUNC.NTZ R0, R0 ;  /* 0x0000000000007305 */ /* 0x000e22000020f000 */
[----:B------:R-:W-:Y:S02]  /*a520*/  UIMAD UR4, UR4, UR12, URZ ;  /* 0x0000000c040472a4 */ /* 0x000fe4000f8e023f */
        /* <DEDUP_REMOVED lines=9> */
[----:B------:R-:W-:Y:S01]  /*a5c0*/  USHF.R.U64 UR12, UR10, UR13, UR11 ;  /* 0x0000000d0a0c7299 */ /* 0x000fe2000800120b */
[----:B0-----:R-:W-:Y:S01]  /*a5d0*/  R2UR UR16, R0 ;  /* 0x00000000001072ca */ /* 0x001fe200000e0000 */
[----:B------:R-:W-:Y:S01]  /*a5e0*/  USHF.R.U32.HI UR10, URZ, UR13, UR11 ;  /* 0x0000000d3f0a7299 */ /* 0x000fe2000801160b */
[----:B------:R-:W-:Y:S01]  /*a5f0*/  ISETP.NE.AND.EX P0, PT, RZ, UR5, PT, P0 ;  /* 0x00000005ff007c0c */ /* 0x000fe2000bf05300 */
[----:B------:R-:W-:Y:S01]  /*a600*/  ULDC UR17, c[0x0][0x608] ;  /* 0x0001820000117ab9 */ /* 0x000fe20000000800 */
[----:B------:R-:W-:-:S02]  /*a610*/  ULOP3.LUT UR23, URZ, UR18, URZ, 0x33, !UPT ;  /* 0x000000123f177292 */ /* 0x000fc4000f8e333f */
[----:B------:R-:W-:Y:S02]  /*a620*/  USHF.R.U64 UR18, UR12, UR17, UR10 ;  /* 0x000000110c127299 */ /* 0x000fe4000800120a */
[----:B------:R-:W-:Y:S01]  /*a630*/  USHF.R.U32.HI UR10, URZ, UR17, UR10 ;  /* 0x000000113f0a7299 */ /* 0x000fe2000801160a */
[----:B------:R-:W-:Y:S01]  /*a640*/  UMOV UR20, 0x1 ;  /* 0x0000000100147882 */ /* 0x000fe20000000000 */
[----:B------:R-:W-:Y:S02]  /*a650*/  UIADD3 UR14, -UR14, URZ, URZ ;  /* 0x0000003f0e0e7290 */ /* 0x000fe4000fffe13f */
[----:B------:R-:W-:Y:S02]  /*a660*/  USHF.L.U32 UR13, UR20, UR22, URZ ;  /* 0x00000016140d7299 */ /* 0x000fe4000800063f */
[----:B------:R-:W-:Y:S01]  /*a670*/  USHF.R.U64 UR20, UR18, UR22, UR10 ;  /* 0x0000001612147299 */ /* 0x000fe2000800120a */
[----:B------:R-:W-:Y:S01]  /*a680*/  ULDC UR15, c[0x0][0x144] ;  /* 0x00005100000f7ab9 */ /* 0x000fe20000000800 */
[----:B------:R-:W-:Y:S01]  /*a690*/  ULDC UR8, c[0x0][0x600] ;  /* 0x0001800000087ab9 */ /* 0x000fe20000000800 */
[----:B------:R-:W-:-:S02]  /*a6a0*/  UIADD3 UR21, -UR16, URZ, URZ ;  /* 0x0000003f10157290 */ /* 0x000fc4000fffe13f */
[----:B------:R-:W-:Y:S02]  /*a6b0*/  USHF.R.U32.HI UR17, URZ, UR22, UR10 ;  /* 0x000000163f117299 */ /* 0x000fe4000801160a */
[----:B------:R-:W-:Y:S02]  /*a6c0*/  UIADD3 UR9, UR8, -0x1, URZ ;  /* 0xffffffff08097890 */ /* 0x000fe4000fffe03f */
        /* <DEDUP_REMOVED lines=16> */
.L_x_288:
[----:B------:R-:W-:Y:S01]  /*a7d0*/  UISETP.NE.AND UP0, UPT, UR40, URZ, UPT ;  /* 0x0000003f2800728c */ /* 0x000fe2000bf05270 */
[----:B------:R-:W-:Y:S01]  /*a7e0*/  IMAD.MOV.U32 R0, RZ, RZ, 0x1 ;  /* 0x00000001ff007424 */ /* 0x000fe200078e00ff */
[----:B------:R-:W-:Y:S01]  /*a7f0*/  USHF.R.U64 UR4, UR16, UR24, UR17 ;  /* 0x0000001810047299 */ /* 0x000fe20008001211 */
[----:B------:R-:W-:Y:S01]  /*a800*/  IMAD.U32 R19, RZ, RZ, UR6 ;  /* 0x00000006ff137e24 */ /* 0x000fe2000f8e00ff */
[----:B------:R-:W-:Y:S02]  /*a810*/  ULOP3.LUT UR18, UR18, UR23, URZ, 0xc0, !UPT ;  /* 0x0000001712127292 */ /* 0x000fe4000f8ec03f */
[----:B------:R-:W-:Y:S02]  /*a820*/  UIADD3 UR5, -UR4, URZ, URZ ;  /* 0x0000003f04057290 */ /* 0x000fe4000fffe13f */
[----:B------:R-:W-:Y:S02]  /*a830*/  ULOP3.LUT UR9, UR12, UR9, URZ, 0xc0, !UPT ;  /* 0x000000090c097292 */ /* 0x000fe4000f8ec03f */
[----:B------:R-:W-:-:S02]  /*a840*/  UIMAD UR4, UR13, UR4, UR18 ;  /* 0x000000040d0472a4 */ /* 0x000fc4000f8e0212 */
[----:B------:R-:W-:Y:S02]  /*a850*/  @UP0 UIMAD UR22, UR26, UR21, UR19 ;  /* 0x000000151a1602a4 */ /* 0x000fe4000f8e0213 */
[----:B------:R-:W-:Y:S01]  /*a860*/  UIMAD UR5, UR5, UR25, UR20 ;  /* 0x00000019050572a4 */ /* 0x000fe2000f8e0214 */
[----:B------:R-:W-:Y:S02]  /*a870*/  ULDC UR7, c[0x0][0x610] ;  /* 0x0001840000077ab9 */ /* 0x000fe40000000800 */
[----:B------:R-:W-:Y:S02]  /*a880*/  UIMAD UR4, UR4, UR7, UR22 ;  /* 0x00000007040472a4 */ /* 0x000fe4000f8e0216 */
[----:B------:R-:W-:-:S04]  /*a890*/  UIMAD UR5, UR5, UR8, UR9 ;  /* 0x00000008050572a4 */ /* 0x000fc8000f8e0209 */
[----:B------:R-:W-:Y:S02]  /*a8a0*/  USEL UR7, UR5, UR4, !UP0 ;  /* 0x0000000405077287 */ /* 0x000fe4000c000000 */
[----:B------:R-:W-:-:S04]  /*a8b0*/  USEL UR4, UR4, UR5, !UP0 ;  /* 0x0000000504047287 */ /* 0x000fc8000c000000 */
[----:B------:R-:W-:Y:S02]  /*a8c0*/  IMAD.U32 R2, RZ, RZ, UR7 ;  /* 0x00000007ff027e24 */ /* 0x000fe4000f8e00ff */
[----:B------:R-:W-:-:S07]  /*a8d0*/  IMAD.U32 R18, RZ, RZ, UR4 ;  /* 0x00000004ff127e24 */ /* 0x000fce000f8e00ff */
.L_x_286:
[----:B------:R-:W-:Y:S02]  /*a8e0*/  LOP3.LUT P0, RZ, R0, 0xff, RZ, 0xc0, !PT ;  /* 0x000000ff00ff7812 */ /* 0x000fe4000780c0ff */
[----:B------:R-:W-:-:S11]  /*a8f0*/  LOP3.LUT R166, R166, 0x1, RZ, 0x3c, !PT ;  /* 0x00000001a6a67812 */ /* 0x000fd600078e3cff */
[----:B------:R-:W-:Y:S05]  /*a900*/  @P0 BRA `(.L_x_289) ;  /* 0xffffff6800fc0947 */ /* 0x000fea000383ffff */
[----:B------:R-:W-:Y:S05]  /*a910*/  EXIT ;  /* 0x000000000000794d */ /* 0x000fea0003800000 */
.L_x_12:
[----:B------:R-:W-:-:S08]  /*a920*/  ISETP.NE.AND P0, PT, RZ, UR8, PT ;  /* 0x00000008ff007c0c */ /* 0x000fd0000bf05270 */
[----:B-----5:R-:W0:-:S00]  /*a930*/  USETMAXREG.DEALLOC.CTAPOOL 0x28 ;  /* 0x00000028000079c8 */ /* 0x020e0000080e0500 */
[----:B------:R-:W-:Y:S05]  /*a940*/  @P0 EXIT ;  /* 0x000000000000094d */ /* 0x000fea0003800000 */
[----:B0-----:R-:W-:Y:S01]  /*a950*/  LOP3.LUT P0, RZ, R5, 0xff, RZ, 0xc0, !PT ;  /* 0x000000ff05ff7812 */ /* 0x001fe2000780c0ff */
[----:B------:R-:W-:Y:S02]  /*a960*/  IMAD.MOV.U32 R8, RZ, RZ, 0x1 ;  /* 0x00000001ff087424 */ /* 0x000fe400078e00ff */
[----:B------:R-:W-:-:S10]  /*a970*/  IMAD.MOV.U32 R0, RZ, RZ, RZ ;  /* 0x000000ffff007224 */ /* 0x000fd400078e00ff */
[----:B------:R-:W-:Y:S05]  /*a980*/  @!P0 BRA `(.L_x_290) ;  /* 0x0000000c00448947 */ /* 0x000fea0003800000 */
[----:B------:R-:W-:Y:S01]  /*a990*/  LOP3.LUT P0, RZ, R4, 0x1f, RZ, 0xc0, !PT ;  /* 0x0000001f04ff7812 */ /* 0x000fe2000780c0ff */
[----:B------:R-:W-:Y:S01]  /*a9a0*/  ULDC UR5, c[0x0][0x658] ;  /* 0x0001960000057ab9 */ /* 0x000fe20000000800 */
[----:B------:R-:W-:Y:S01]  /*a9b0*/  UMOV UR6, 0xffffffff ;  /* 0xffffffff00067882 */ /* 0x000fe20000000000 */
[----:B------:R-:W-:Y:S01]  /*a9c0*/  BSSY B0, `(.L_x_290) ;  /* 0x00000cd000007945 */ /* 0x000fe20003800000 */
[----:B------:R-:W-:Y:S01]  /*a9d0*/  USHF.L.U32 UR6, UR6, UR5, URZ ;  /* 0x0000000506067299 */ /* 0x000fe2000800063f */
[C---:B------:R-:W-:Y:S01]  /*a9e0*/  ISETP.NE.AND P3, PT, R3.reuse, RZ, PT ;  /* 0x000000ff0300720c */ /* 0x040fe20003f65270 */
[----:B------:R-:W-:Y:S01]  /*a9f0*/  IMAD.MOV.U32 R9, RZ, RZ, 0x1 ;  /* 0x00000001ff097424 */ /* 0x000fe200078e00ff */
[----:B------:R-:W-:Y:S01]  /*aa00*/  ISETP.NE.OR P0, PT, R3, RZ, !P0 ;  /* 0x000000ff0300720c */ /* 0x000fe20004705670 */
[----:B------:R-:W-:Y:S01]  /*aa10*/  IMAD.MOV.U32 R8, RZ, RZ, 0x1 ;  /* 0x00000001ff087424 */ /* 0x000fe200078e00ff */
[----:B------:R-:W-:Y:S01]  /*aa20*/  ULDC UR4, c[0x0][0x600] ;  /* 0x0001800000047ab9 */ /* 0x000fe20000000800 */
[----:B------:R-:W-:Y:S01]  /*aa30*/  IMAD.MOV.U32 R0, RZ, RZ, RZ ;  /* 0x000000ffff007224 */ /* 0x000fe200078e00ff */
[----:B------:R-:W-:Y:S01]  /*aa40*/  UMOV UR7, 0x1 ;  /* 0x0000000100077882 */ /* 0x000fe20000000000 */
[----:B------:R-:W-:-:S02]  /*aa50*/  UIADD3 UR21, UR37, 0x1, URZ ;  /* 0x0000000125157890 */ /* 0x000fc4000fffe03f */
[----:B------:R-:W-:Y:S02]  /*aa60*/  ULOP3.LUT UR13, UR42, 0x2, URZ, 0xfc, !UPT ;  /* 0x000000022a0d7892 */ /* 0x000fe4000f8efc3f */
[----:B------:R-:W-:Y:S02]  /*aa70*/  UIADD3 UR4, UR4, -0x1, URZ ;  /* 0xffffffff04047890 */ /* 0x000fe4000fffe03f */
[----:B------:R-:W-:Y:S02]  /*aa80*/  USHF.L.U32 UR5, UR7, UR5, URZ ;  /* 0x0000000507057299 */ /* 0x000fe4000800063f */
[----:B------:R-:W-:Y:S01]  /*aa90*/  ULOP3.LUT UR6, URZ, UR6, URZ, 0x33, !UPT ;  /* 0x000000063f067292 */ /* 0x000fe2000f8e333f */
[----:B------:R-:W-:-:S11]  /*aaa0*/  ULDC.64 UR30, c[0x0][0x198] ;  /* 0x00006600001e7ab9 */ /* 0x000fd60000000a00 */
.L_x_302:
[----:B------:R-:W-:-:S03]  /*aab0*/  UMOV UR7, 0xffffffff ;  /* 0xffffffff00077882 */ /* 0x000fc60000000000 */
[----:B------:R-:W-:Y:S05]  /*aac0*/  BRA.DIV UR7, `(.L_x_291) ;  /* 0x0000000e07c47947 */ /* 0x000fea000b800000 */
[----:B------:R-:W-:-:S13]  /*aad0*/  ELECT P6, URZ, PT ;  /* 0x00000000003f782f */ /* 0x000fda00038c0000 */
.L_x_313:
[----:B------:R-:W0:Y:S01]  /*aae0*/  LDC R3, c[0x0][0x28c] ;  /* 0x0000a300ff037b82 */ /* 0x000e220000000800 */
[----:B------:R-:W-:Y:S01]  /*aaf0*/  BSSY B1, `(.L_x_292) ;  /* 0x0000044000017945 */ /* 0x000fe20003800000 */
[----:B0-----:R-:W-:-:S13]  /*ab00*/  ISETP.LT.OR P6, PT, R3, 0x1, !P6 ;  /* 0x000000010300780c */ /* 0x001fda00077c1670 */
[----:B------:R-:W-:Y:S05]  /*ab10*/  @P6 BRA `(.L_x_293) ;  /* 0x0000000400046947 */ /* 0x000fea0003800000 */
[----:B------:R-:W-:Y:S02]  /*ab20*/  IMAD.SHL.U32 R6, R2, 0x100, RZ ;  /* 0x0000010002067824 */ /* 0x000fe400078e00ff */
[----:B------:R-:W-:Y:S02]  /*ab30*/  IMAD.SHL.U32 R18, R18, 0x40, RZ ;  /* 0x0000004012127824 */ /* 0x000fe400078e00ff */
[----:B------:R-:W-:Y:S02]  /*ab40*/  IMAD.MOV.U32 R11, RZ, RZ, RZ ;  /* 0x000000ffff0b7224 */ /* 0x000fe400078e00ff */
[----:B------:R-:W-:Y:S02]  /*ab50*/  IMAD.U32 R12, RZ, RZ, UR21 ;  /* 0x00000015ff0c7e24 */ /* 0x000fe4000f8e00ff */
[----:B------:R-:W-:Y:S02]  /*ab60*/  IMAD.MOV.U32 R2, RZ, RZ, R8 ;  /* 0x000000ffff027224 */ /* 0x000fe400078e0008 */
[----:B------:R-:W-:-:S07]  /*ab70*/  IMAD.MOV.U32 R3, RZ, RZ, R0 ;  /* 0x000000ffff037224 */ /* 0x000fce00078e0000 */
.L_x_297:
[----:B------:R-:W0:Y:S01]  /*ab80*/  S2R R5, SR_CgaCtaId ;  /* 0x0000000000057919 */ /* 0x000e220000008800 */
[----:B------:R-:W-:-:S04]  /*ab90*/  MOV R4, 0x400 ;  /* 0x0000040000047802 */ /* 0x000fc80000000f00 */
[----:B0-----:R-:W-:Y:S02]  /*aba0*/  LEA R10, R5, R4, 0x18 ;  /* 0x00000004050a7211 */ /* 0x001fe400078ec0ff */
[----:B------:R-:W-:Y:S01]  /*abb0*/  SHF.L.U32 R4, R2, 0x1f, RZ ;  /* 0x0000001f02047819 */ /* 0x000fe200000006ff */
[----:B------:R-:W0:Y:S02]  /*abc0*/  @!P3 LDC R5, c[0x0][0x500] ;  /* 0x00014000ff05bb82 */ /* 0x000e240000000800 */
[----:B------:R-:W-:-:S04]  /*abd0*/  IMAD R7, R3, 0x8, R10 ;  /* 0x0000000803077824 */ /* 0x000fc800078e020a */
[----:B------:R-:W1:Y:S02]  /*abe0*/  SYNCS.PHASECHK.TRANS64.TRYWAIT P1, [R7+URZ+0x10], R4 ;  /* 0x00001004070075a7 */ /* 0x000e64000802017f */
[----:B-1----:R-:W-:Y:S05]  /*abf0*/  @!P1 BRA `(.L_x_294) ;  /* 0x0000000c00989947 */ /* 0x002fea0003800000 */
.L_x_314:
[----:B------:R-:W-:Y:S01]  /*ac00*/  UPRMT UR7, UR13, 0x9910, URZ ;  /* 0x000099100d077896 */ /* 0x000fe2000800003f */
[----:B0-----:R0:W-:Y:S03]  /*ac10*/  @!P3 SYNCS.ARRIVE.TRANS64 RZ, [R7+URZ], R5 ;  /* 0x0000000507ffb9a7 */ /* 0x0011e6000800003f */
[----:B------:R-:W-:-:S06]  /*ac20*/  UISETP.NE.AND UP0, UPT, UR7, 0x2, UPT ;  /* 0x000000020700788c */ /* 0x000fcc000bf05270 */
[----:B------:R-:W-:-:S13]  /*ac30*/  PLOP3.LUT P1, PT, PT, PT, UP0, 0x80, 0x0 ;  /* 0x000000000000781c */ /* 0x000fda0003f2f008 */
[----:B0-----:R-:W-:Y:S05]  /*ac40*/  @P1 BRA `(.L_x_295) ;  /* 0x0000000000041947 */ /* 0x001fea0003800000 */
[----:B------:R-:W-:Y:S01]  /*ac50*/  BPT.TRAP 0x1 ;  /* 0x000000040000795c */ /* 0x000fe20000300000 */
.L_x_295:
[----:B------:R-:W-:Y:S05]  /*ac60*/  @P0 BRA `(.L_x_296) ;  /* 0x0000000000040947 */ /* 0x000fea0003800000 */
[----:B------:R-:W-:Y:S01]  /*ac70*/  BPT.TRAP 0x1 ;  /* 0x000000040000795c */ /* 0x000fe20000300000 */
.L_x_296:
[--C-:B-1----:R-:W-:Y:S01]  /*ac80*/  IMAD R4, R3, 0x4000, R10.reuse ;  /* 0x0000400003047824 */ /* 0x102fe200078e020a */
[----:B------:R-:W-:Y:S01]  /*ac90*/  R2UR UR34, R11 ;  /* 0x000000000b2272ca */ /* 0x000fe200000e0000 */
[----:B------:R-:W-:Y:S01]  /*aca0*/  IMAD R10, R3, 0x10000, R10 ;  /* 0x00010000030a7824 */ /* 0x000fe200078e020a */
[----:B------:R-:W-:Y:S01]  /*acb0*/  R2UR UR33, R7 ;  /* 0x00000000072172ca */ /* 0x000fe200000e0000 */
[----:B------:R-:W-:Y:S01]  /*acc0*/  VIADD R12, R12, 0xffffffff ;  /* 0xffffffff0c0c7836 */ /* 0x000fe20000000000 */
[----:B------:R-:W-:Y:S01]  /*acd0*/  R2UR UR24, R4 ;  /* 0x00000000041872ca */ /* 0x000fe200000e0000 */
[----:B------:R-:W-:Y:S01]  /*ace0*/  UIADD3 UR14, UP0, UR30, 0xf0, URZ ;  /* 0x000000f01e0e7890 */ /* 0x000fe2000ff1e03f */
[----:B------:R-:W-:Y:S01]  /*acf0*/  R2UR UR8, R10 ;  /* 0x000000000a0872ca */ /* 0x000fe200000e0000 */
[----:B------:R-:W-:Y:S01]  /*ad00*/  UIADD3 UR44, UP1, UR30, 0x1f0, URZ ;  /* 0x000001f01e2c7890 */ /* 0x000fe2000ff3e03f */
[----:B------:R-:W-:Y:S01]  /*ad10*/  R2UR UR36, R19 ;  /* 0x00000000132472ca */ /* 0x000fe200000e0000 */
[----:B------:R-:W-:Y:S01]  /*ad20*/  UIADD3.X UR15, URZ, UR31, URZ, UP0, !UPT ;  /* 0x0000001f3f0f7290 */ /* 0x000fe200087fe43f */
[----:B------:R-:W-:Y:S01]  /*ad30*/  R2UR UR35, R18 ;  /* 0x00000000122372ca */ /* 0x000fe200000e0000 */
[----:B------:R-:W-:Y:S01]  /*ad40*/  UIADD3.X UR45, URZ, UR31, URZ, UP1, !UPT ;  /* 0x0000001f3f2d7290 */ /* 0x000fe20008ffe43f */
[----:B------:R-:W-:Y:S01]  /*ad50*/  R2UR UR19, R6 ;  /* 0x00000000061372ca */ /* 0x000fe200000e0000 */
[----:B------:R-:W-:Y:S01]  /*ad60*/  UIADD3 UR26, UR34, 0x20, URZ ;  /* 0x00000020221a7890 */ /* 0x000fe2000fffe03f */
[----:B------:R-:W-:Y:S01]  /*ad70*/  ISETP.GT.AND P2, PT, R12, 0x1, PT ;  /* 0x000000010c00780c */ /* 0x000fe20003f44270 */
[----:B------:R-:W-:Y:S01]  /*ad80*/  VIADD R3, R3, 0x1 ;  /* 0x0000000103037836 */ /* 0x000fe20000000000 */
[----:B------:R-:W-:Y:S01]  /*ad90*/  UMOV UR22, 0x0 ;  /* 0x0000000000167882 */ /* 0x000fe20000000000 */
[----:B------:R-:W-:Y:S01]  /*ada0*/  UIADD3 UR32, UR24, 0x100, URZ ;  /* 0x0000010018207890 */ /* 0x000fe2000fffe03f */
[----:B------:R-:W-:Y:S01]  /*adb0*/  VIADD R11, R11, 0x40 ;  /* 0x000000400b0b7836 */ /* 0x000fe20000000000 */
[----:B------:R-:W-:Y:S01]  /*adc0*/  UIADD3 UR24, UR24, 0x2100, URZ ;  /* 0x0000210018187890 */ /* 0x000fe2000fffe03f */
[----:B------:R-:W-:Y:S01]  /*add0*/  ISETP.NE.AND P1, PT, R3, 0x2, PT ;  /* 0x000000020300780c */ /* 0x000fe20003f25270 */
[----:B------:R-:W-:-:S02]  /*ade0*/  UIADD3 UR16, UR8, 0x8100, URZ ;  /* 0x0000810008107890 */ /* 0x000fc4000fffe03f */
[----:B------:R-:W-:Y:S01]  /*adf0*/  UIADD3 UR8, UR8, 0x10100, URZ ;  /* 0x0001010008087890 */ /* 0x000fe2000fffe03f */
[----:B------:R-:W-:Y:S01]  /*ae00*/  SEL R5, RZ, 0x1, P1 ;  /* 0x00000001ff057807 */ /* 0x000fe20000800000 */
[----:B------:R-:W-:Y:S01]  /*ae10*/  UMOV UR23, 0x10000000 ;  /* 0x1000000000177882 */ /* 0x000fe20000000000 */
[----:B------:R-:W-:Y:S01]  /*ae20*/  UMOV UR25, UR33 ;  /* 0x0000002100197c82 */ /* 0x000fe20008000000 */
[----:B------:R-:W-:Y:S01]  /*ae30*/  UMOV UR28, UR36 ;  /* 0x00000024001c7c82 */ /* 0x000fe20008000000 */
[----:B------:R-:W-:Y:S01]  /*ae40*/  UMOV UR27, UR35 ;  /* 0x00000023001b7c82 */ /* 0x000fe20008000000 */
[----:B------:R-:W-:Y:S01]  /*ae50*/  UMOV UR17, UR33 ;  /* 0x0000002100117c82 */ /* 0x000fe20008000000 */
[----:B------:R-:W-:Y:S01]  /*ae60*/  UMOV UR18, UR34 ;  /* 0x0000002200127c82 */ /* 0x000fe20008000000 */
[----:B------:R-:W-:Y:S01]  /*ae70*/  UMOV UR20, UR36 ;  /* 0x0000002400147c82 */ /* 0x000fe20008000000 */
[----:B------:R0:W-:Y:S01]  /*ae80*/  UTMALDG.3D [UR32], [UR14], desc[UR22] ;  /* 0x000016200e0075b4 */ /* 0x0001e20008011000 */
[----:B------:R-:W-:Y:S01]  /*ae90*/  UMOV UR9, UR33 ;  /* 0x0000002100097c82 */ /* 0x000fe20008000000 */
[----:B------:R-:W-:Y:S01]  /*aea0*/  UMOV UR11, UR19 ;  /* 0x00000013000b7c82 */ /* 0x000fe20008000000 */
[----:B------:R-:W-:Y:S01]  /*aeb0*/  UMOV UR12, UR36 ;  /* 0x00000024000c7c82 */ /* 0x000fe20008000000 */
[----:B------:R-:W-:Y:S01]  /*aec0*/  UMOV UR10, UR26 ;  /* 0x0000001a000a7c82 */ /* 0x000fe20008000000 */
[----:B------:R-:W-:-:S02]  /*aed0*/  LOP3.LUT R2, R2, R5, RZ, 0x3c, !PT ;  /* 0x0000000502027212 */ /* 0x000fc400078e3cff */
[----:B------:R-:W-:Y:S01]  /*aee0*/  SEL R3, R3, RZ, P1 ;  /* 0x000000ff03037207 */ /* 0x000fe20000800000 */
[----:B------:R0:W-:Y:S01]  /*aef0*/  UTMALDG.3D [UR24], [UR14], desc[UR22] ;  /* 0x000016180e0075b4 */ /* 0x0001e20008011000 */
[----:B------:R0:W-:Y:S01]  /*af00*/  UTMALDG.3D [UR16], [UR44], desc[UR22] ;  /* 0x000016102c0075b4 */ /* 0x0001e20008011000 */
[----:B------:R0:W-:Y:S02]  /*af10*/  UTMALDG.3D [UR8], [UR44], desc[UR22] ;  /* 0x000016082c0075b4 */ /* 0x0001e40008011000 */
[----:B0-----:R-:W-:Y:S05]  /*af20*/  @P2 BRA `(.L_x_297) ;  /* 0xfffffffc00142947 */ /* 0x001fea000383ffff */
.L_x_293:
[----:B------:R-:W-:Y:S05]  /*af30*/  BSYNC B1 ;  /* 0x0000000000017941 */ /* 0x000fea0003800000 */
.L_x_292:
[----:B------:R-:W-:Y:S01]  /*af40*/  LOP3.LUT P4, RZ, R9, 0xff, RZ, 0xc0, !PT ;  /* 0x000000ff09ff7812 */ /* 0x000fe2000788c0ff */
[----:B------:R-:W-:Y:S01]  /*af50*/  VIADD R0, R0, UR37 ;  /* 0x0000002500007c36 */ /* 0x000fe20008000000 */
[----:B------:R-:W-:Y:S01]  /*af60*/  ULDC.64 UR8, c[0x0][0x650] ;  /* 0x0001940000087ab9 */ /* 0x000fe20000000a00 */
[----:B------:R-:W-:Y:S01]  /*af70*/  BSSY B1, `(.L_x_298) ;  /* 0x000006f000017945 */ /* 0x000fe20003800000 */
[----:B------:R-:W-:Y:S01]  /*af80*/  IMAD.MOV.U32 R18, RZ, RZ, -0x1 ;  /* 0xffffffffff127424 */ /* 0x000fe200078e00ff */
[----:B------:R-:W-:Y:S01]  /*af90*/  PRMT R9, RZ, 0x7610, R9 ;  /* 0x00007610ff097816 */ /* 0x000fe20000000009 */
[----:B------:R-:W-:Y:S01]  /*afa0*/  IMAD.MOV.U32 R19, RZ, RZ, -0x1 ;  /* 0xffffffffff137424 */ /* 0x000fe200078e00ff */
[C---:B------:R-:W-:Y:S02]  /*afb0*/  ISETP.GT.U32.AND P1, PT, R0.reuse, 0x1, PT ;  /* 0x000000010000780c */ /* 0x040fe40003f24070 */
[----:B------:R-:W-:Y:S02]  /*afc0*/  SHF.R.U32.HI R2, RZ, 0x1, R0 ;  /* 0x00000001ff027819 */ /* 0x000fe40000011600 */
[----:B------:R-:W-:-:S02]  /*afd0*/  LOP3.LUT R0, R0, 0x1, RZ, 0xc0, !PT ;  /* 0x0000000100007812 */ /* 0x000fc400078ec0ff */
[----:B------:R-:W0:Y:S01]  /*afe0*/  @P4 S2R R4, SR_CgaCtaId ;  /* 0x0000000000044919 */ /* 0x000e220000008800 */
[----:B------:R-:W-:Y:S02]  /*aff0*/  @P4 MOV R3, 0x400 ;  /* 0x0000040000034802 */ /* 0x000fe40000000f00 */
[----:B------:R-:W-:-:S04]  /*b000*/  LOP3.LUT R2, R2, 0x1, RZ, 0xc0, !PT ;  /* 0x0000000102027812 */ /* 0x000fc800078ec0ff */
[----:B------:R-:W-:Y:S02]  /*b010*/  ISETP.NE.U32.AND P2, PT, R2, 0x1, PT ;  /* 0x000000010200780c */ /* 0x000fe40003f45070 */
[----:B0-----:R-:W-:Y:S01]  /*b020*/  @P4 LEA R3, R4, R3, 0x18 ;  /* 0x0000000304034211 */ /* 0x001fe200078ec0ff */
[----:B------:R-:W-:-:S03]  /*b030*/  IMAD.U32 R4, RZ, RZ, UR37 ;  /* 0x00000025ff047e24 */ /* 0x000fc6000f8e00ff */
[----:B------:R0:W-:Y:S01]  /*b040*/  @P4 SYNCS.ARRIVE.TRANS64.A1T0 RZ, [R3+URZ+0x58], RZ ;  /* 0x000058ff03ff49a7 */ /* 0x0001e2000810003f */
[----:B------:R-:W-:Y:S02]  /*b050*/  IADD3 R16, P4, R16, UR38, RZ ;  /* 0x0000002610107c10 */ /* 0x000fe4000ff9e0ff */
[----:B------:R-:W-:Y:S02]  /*b060*/  ISETP.LT.U32.AND P1, PT, R4, 0x2, P1 ;  /* 0x000000020400780c */ /* 0x000fe40000f21070 */
[----:B------:R-:W-:Y:S02]  /*b070*/  IADD3.X R17, R17, UR41, RZ, P4, !PT ;  /* 0x0000002911117c10 */ /* 0x000fe4000a7fe4ff */
[----:B------:R-:W-:Y:S02]  /*b080*/  ISETP.GE.U32.AND P4, PT, R16, UR8, PT ;  /* 0x0000000810007c0c */ /* 0x000fe4000bf86070 */
[----:B0-----:R-:W-:Y:S02]  /*b090*/  SEL R3, RZ, 0x1, !P1 ;  /* 0x00000001ff037807 */ /* 0x001fe40004800000 */
[----:B------:R-:W-:-:S02]  /*b0a0*/  ISETP.GE.U32.AND.EX P1, PT, R17, UR9, PT, P4 ;  /* 0x0000000911007c0c */ /* 0x000fc4000bf26140 */
[----:B------:R-:W-:-:S04]  /*b0b0*/  ISETP.GT.U32.AND P2, PT, R4, 0x1, !P2 ;  /* 0x000000010400780c */ /* 0x000fc80005744070 */
[----:B------:R-:W-:-:S04]  /*b0c0*/  SEL R2, RZ, 0x1, !P2 ;  /* 0x00000001ff027807 */ /* 0x000fc80005000000 */
[--C-:B------:R-:W-:Y:S01]  /*b0d0*/  LOP3.LUT R8, R2, R8, R3.reuse, 0x96, !PT ;  /* 0x0000000802087212 */ /* 0x100fe200078e9603 */
[----:B------:R-:W-:Y:S01]  /*b0e0*/  IMAD.MOV.U32 R2, RZ, RZ, -0x1 ;  /* 0xffffffffff027424 */ /* 0x000fe200078e00ff */
[----:B------:R-:W-:Y:S01]  /*b0f0*/  PRMT R3, RZ, 0x7610, R3 ;  /* 0x00007610ff037816 */ /* 0x000fe20000000003 */
[----:B------:R-:W-:Y:S06]  /*b100*/  @P1 BRA `(.L_x_299) ;  /* 0x0000000400541947 */ /* 0x000fec0003800000 */
[----:B------:R-:W0:Y:S01]  /*b110*/  S2UR UR7, SR_CTAID.X ;  /* 0x00000000000779c3 */ /* 0x000e220000002500 */
[----:B------:R-:W-:Y:S01]  /*b120*/  ULDC.64 UR8, c[0x0][0x628] ;  /* 0x00018a0000087ab9 */ /* 0x000fe20000000a00 */
[----:B------:R-:W-:Y:S01]  /*b130*/  ULDC UR10, c[0x0][0x150] ;  /* 0x00005400000a7ab9 */ /* 0x000fe20000000800 */
[----:B------:R-:W-:Y:S01]  /*b140*/  ISETP.NE.U32.AND P1, PT, RZ, UR8, PT ;  /* 0x00000008ff007c0c */ /* 0x000fe2000bf25070 */
[----:B------:R-:W-:Y:S01]  /*b150*/  ULDC UR11, c[0x0][0x630] ;  /* 0x00018c00000b7ab9 */ /* 0x000fe20000000800 */
[----:B------:R-:W-:Y:S01]  /*b160*/  ULDC UR14, c[0x0][0x154] ;  /* 0x00005500000e7ab9 */ /* 0x000fe20000000800 */
[----:B------:R-:W-:Y:S01]  /*b170*/  IMAD.MOV.U32 R2, RZ, RZ, R16 ;  /* 0x000000ffff027224 */ /* 0x000fe200078e0010 */
[----:B------:R-:W-:Y:S01]  /*b180*/  ISETP.NE.AND.EX P1, PT, RZ, UR9, PT, P1 ;  /* 0x00000009ff007c0c */ /* 0x000fe2000bf25310 */
[----:B------:R-:W1:Y:S01]  /*b190*/  S2UR UR12, SR_CTAID.Y ;  /* 0x00000000000c79c3 */ /* 0x000e620000002600 */
[----:B0-----:R-:W-:-:S05]  /*b1a0*/  I2FP.F32.U32 R3, UR7 ;  /* 0x0000000700037c45 */ /* 0x001fca0008201000 */
[----:B------:R-:W-:Y:S01]  /*b1b0*/  FMUL R10, R3, UR10 ;  /* 0x0000000a030a7c20 */ /* 0x000fe20008400000 */
[----:B------:R-:W-:-:S05]  /*b1c0*/  IMAD.MOV.U32 R3, RZ, RZ, R17 ;  /* 0x000000ffff037224 */ /* 0x000fca00078e0011 */
[----:B------:R-:W-:Y:S05]  /*b1d0*/  @!P1 BRA `(.L_x_300) ;  /* 0x0000000000289947 */ /* 0x000fea0003800000 */
[----:B------:R-:W-:Y:S02]  /*b1e0*/  ULDC UR10, c[0x0][0x634] ;  /* 0x00018d00000a7ab9 */ /* 0x000fe40000000800 */
[----:B------:R-:W-:-:S05]  /*b1f0*/  IADD3 R7, P1, R16, UR10, RZ ;  /* 0x0000000a10077c10 */ /* 0x000fca000ff3e0ff */
[----:B------:R-:W-:-:S04]  /*b200*/  IMAD.X R11, RZ, RZ, R17, P1 ;  /* 0x000000ffff0b7224 */ /* 0x000fc800008e0611 */
[----:B------:R-:W-:-:S04]  /*b210*/  IMAD.WIDE.U32 R4, R11, UR8, RZ ;  /* 0x000000080b047c25 */ /* 0x000fc8000f8e00ff */
[----:B------:R-:W-:-:S04]  /*b220*/  IMAD.WIDE.U32 R4, P1, R7, UR9, R4 ;  /* 0x0000000907047c25 */ /* 0x000fc8000f820004 */
[----:B------:R-:W-:-:S04]  /*b230*/  IMAD.WIDE.U32 R6, R7, UR8, RZ ;  /* 0x0000000807067c25 */ /* 0x000fc8000f8e00ff */
[----:B------:R-:W-:Y:S01]  /*b240*/  IMAD.X R3, RZ, RZ, RZ, P1 ;  /* 0x000000ffff037224 */ /* 0x000fe200008e06ff */
[----:B------:R-:W-:Y:S01]  /*b250*/  IADD3 RZ, P1, R7, R4, RZ ;  /* 0x0000000407ff7210 */ /* 0x000fe20007f3e0ff */
[----:B------:R-:W-:-:S04]  /*b260*/  IMAD.MOV.U32 R2, RZ, RZ, R5 ;  /* 0x000000ffff027224 */ /* 0x000fc800078e0005 */
[----:B------:R-:W-:-:S08]  /*b270*/  IMAD.WIDE.U32.X R2, R11, UR9, R2, P1 ;  /* 0x000000090b027c25 */ /* 0x000fd000088e0402 */
.L_x_300:
[--C-:B------:R-:W-:Y:S01]  /*b280*/  SHF.R.U64 R19, R2, UR11, R3.reuse ;  /* 0x0000000b02137c19 */ /* 0x100fe20008001203 */
[----:B------:R-:W0:Y:S01]  /*b290*/  F2I.U32.TRUNC.NTZ R10, R10 ;  /* 0x0000000a000a7305 */ /* 0x000e22000020f000 */
[----:B------:R-:W-:Y:S01]  /*b2a0*/  SHF.R.U32.HI R2, RZ, UR11, R3 ;  /* 0x0000000bff027c19 */ /* 0x000fe20008011603 */
[----:B------:R-:W-:Y:S01]  /*b2b0*/  ULDC.64 UR8, c[0x0][0x620] ;  /* 0x0001880000087ab9 */ /* 0x000fe20000000a00 */
[----:B------:R-:W-:Y:S01]  /*b2c0*/  IADD3 R5, P1, RZ, -R19, RZ ;  /* 0x80000013ff057210 */ /* 0x000fe20007f3e0ff */
[----:B------:R-:W2:Y:S01]  /*b2d0*/  LDC R15, c[0x0][0x610] ;  /* 0x00018400ff0f7b82 */ /* 0x000ea20000000800 */
[----:B-1----:R-:W-:Y:S01]  /*b2e0*/  I2FP.F32.U32 R4, UR12 ;  /* 0x0000000c00047c45 */ /* 0x002fe20008201000 */
[----:B------:R-:W-:Y:S01]  /*b2f0*/  ULDC UR11, c[0x0][0x658] ;  /* 0x00019600000b7ab9 */ /* 0x000fe20000000800 */
[----:B------:R-:W-:Y:S01]  /*b300*/  ULDC UR16, c[0x0][0x648] ;  /* 0x0001920000107ab9 */ /* 0x000fe20000000800 */
[----:B------:R-:W-:Y:S02]  /*b310*/  IMAD.X R2, RZ, RZ, ~R2, P1 ;  /* 0x000000ffff027224 */ /* 0x000fe400008e0e02 */
[----:B------:R-:W-:Y:S01]  /*b320*/  FMUL R6, R4, UR14 ;  /* 0x0000000e04067c20 */ /* 0x000fe20008400000 */
[----:B------:R-:W-:Y:S01]  /*b330*/  ULDC.64 UR14, c[0x0][0x640] ;  /* 0x00019000000e7ab9 */ /* 0x000fe20000000a00 */
[----:B------:R-:W-:Y:S01]  /*b340*/  IMAD R4, R2, UR8, RZ ;  /* 0x0000000802047c24 */ /* 0x000fe2000f8e02ff */
[----:B------:R-:W-:Y:S01]  /*b350*/  ISETP.NE.U32.AND P1, PT, RZ, UR14, PT ;  /* 0x0000000eff007c0c */ /* 0x000fe2000bf25070 */
[C---:B------:R-:W-:Y:S01]  /*b360*/  IMAD.WIDE.U32 R2, R5.reuse, UR8, R16 ;  /* 0x0000000805027c25 */ /* 0x040fe2000f8e0010 */
[----:B0-----:R-:W-:Y:S01]  /*b370*/  R2UR UR8, R10 ;  /* 0x000000000a0872ca */ /* 0x001fe200000e0000 */
[----:B------:R-:W0:Y:S01]  /*b380*/  F2I.U32.TRUNC.NTZ R6, R6 ;  /* 0x0000000600067305 */ /* 0x000e22000020f000 */
[----:B------:R-:W-:Y:S01]  /*b390*/  ISETP.NE.AND.EX P1, PT, RZ, UR15, PT, P1 ;  /* 0x0000000fff007c0c */ /* 0x000fe2000bf25310 */
[----:B------:R-:W-:Y:S01]  /*b3a0*/  IMAD R5, R5, UR9, R4 ;  /* 0x0000000905057c24 */ /* 0x000fe2000f8e0204 */
[----:B------:R-:W-:-:S03]  /*b3b0*/  ULDC UR9, c[0x0][0x618] ;  /* 0x0001860000097ab9 */ /* 0x000fc60000000800 */
[----:B------:R-:W-:-:S05]  /*b3c0*/  IMAD.IADD R3, R3, 0x1, R5 ;  /* 0x0000000103037824 */ /* 0x000fca00078e0205 */
[--C-:B------:R-:W-:Y:S02]  /*b3d0*/  SHF.R.U64 R10, R2, UR9, R3.reuse ;  /* 0x00000009020a7c19 */ /* 0x100fe40008001203 */
[----:B------:R-:W-:Y:S01]  /*b3e0*/  SHF.R.U32.HI R3, RZ, UR9, R3 ;  /* 0x00000009ff037c19 */ /* 0x000fe20008011603 */
[----:B------:R-:W-:Y:S01]  /*b3f0*/  ULDC UR9, c[0x0][0x608] ;  /* 0x0001820000097ab9 */ /* 0x000fe20000000800 */
[----:B0-----:R-:W-:Y:S02]  /*b400*/  R2UR UR10, R6 ;  /* 0x00000000060a72ca */ /* 0x001fe400000e0000 */
[--C-:B------:R-:W-:Y:S02]  /*b410*/  SHF.R.U64 R12, R10, UR9, R3.reuse ;  /* 0x000000090a0c7c19 */ /* 0x100fe40008001203 */
[----:B------:R-:W-:Y:S01]  /*b420*/  SHF.R.U32.HI R3, RZ, UR9, R3 ;  /* 0x00000009ff037c19 */ /* 0x000fe20008011603 */
[----:B------:R-:W-:-:S03]  /*b430*/  UIADD3 UR9, -UR8, URZ, URZ ;  /* 0x0000003f08097290 */ /* 0x000fc6000fffe13f */
[--C-:B------:R-:W-:Y:S01]  /*b440*/  SHF.R.U64 R13, R12, UR11, R3.reuse ;  /* 0x0000000b0c0d7c19 */ /* 0x100fe20008001203 */
[----:B------:R-:W-:Y:S01]  /*b450*/  ULDC UR8, c[0x0][0x144] ;  /* 0x0000510000087ab9 */ /* 0x000fe20000000800 */
[----:B------:R-:W-:-:S03]  /*b460*/  SHF.R.U32.HI R3, RZ, UR11, R3 ;  /* 0x0000000bff037c19 */ /* 0x000fc60008011603 */
[----:B------:R-:W-:Y:S01]  /*b470*/  IMAD.MOV.U32 R2, RZ, RZ, R13 ;  /* 0x000000ffff027224 */ /* 0x000fe200078e000d */
[----:B------:R-:W-:Y:S06]  /*b480*/  @!P1 BRA `(.L_x_301) ;  /* 0x0000000000289947 */ /* 0x000fec0003800000 */
        /* <DEDUP_REMOVED lines=10> */
.L_x_301:
[----:B------:R-:W-:Y:S01]  /*b530*/  UISETP.NE.AND UP0, UPT, UR40, URZ, UPT ;  /* 0x0000003f2800728c */ /* 0x000fe2000bf05270 */
[----:B------:R-:W-:Y:S01]  /*b540*/  SHF.R.U64 R3, R2, UR16, R3 ;  /* 0x0000001002037c19 */ /* 0x000fe20008001203 */
[----:B------:R-:W-:Y:S01]  /*b550*/  UIADD3 UR10, -UR10, URZ, URZ ;  /* 0x0000003f0a0a7290 */ /* 0x000fe2000fffe13f */
[----:B------:R-:W-:Y:S01]  /*b560*/  LOP3.LUT R2, R12, UR6, RZ, 0xc0, !PT ;  /* 0x000000060c027c12 */ /* 0x000fe2000f8ec0ff */
[----:B------:R-:W-:Y:S01]  /*b570*/  UIMAD UR7, UR8, UR9, UR7 ;  /* 0x00000009080772a4 */ /* 0x000fe2000f8e0207 */
[----:B------:R-:W-:Y:S01]  /*b580*/  LOP3.LUT R5, R10, UR4, RZ, 0xc0, !PT ;  /* 0x000000040a057c12 */ /* 0x000fe2000f8ec0ff */
[----:B------:R-:W-:Y:S01]  /*b590*/  IMAD.MOV R4, RZ, RZ, -R3 ;  /* 0x000000ffff047224 */ /* 0x000fe200078e0a03 */
[----:B------:R-:W-:Y:S01]  /*b5a0*/  ULDC UR8, c[0x0][0x148] ;  /* 0x0000520000087ab9 */ /* 0x000fe20000000800 */
[----:B------:R-:W-:Y:S01]  /*b5b0*/  IMAD R18, R3, UR5, R2 ;  /* 0x0000000503127c24 */ /* 0x000fe2000f8e0202 */
[----:B------:R-:W-:Y:S01]  /*b5c0*/  PLOP3.LUT P1, PT, PT, PT, UP0, 0x80, 0x0 ;  /* 0x000000000000781c */ /* 0x000fe20003f2f008 */
[----:B------:R-:W-:Y:S01]  /*b5d0*/  IMAD.MOV.U32 R3, RZ, RZ, 0x1 ;  /* 0x00000001ff037424 */ /* 0x000fe200078e00ff */
[----:B------:R-:W-:-:S03]  /*b5e0*/  @UP0 UIMAD UR7, UR8, UR10, UR12 ;  /* 0x0000000a080702a4 */ /* 0x000fc6000f8e020c */
[----:B------:R-:W-:Y:S02]  /*b5f0*/  ULDC UR8, c[0x0][0x638] ;  /* 0x00018e0000087ab9 */ /* 0x000fe40000000800 */
[----:B------:R-:W-:Y:S02]  /*b600*/  IMAD R2, R4, UR8, R13 ;  /* 0x0000000804027c24 */ /* 0x000fe4000f8e020d */
[----:B--2---:R-:W-:Y:S01]  /*b610*/  IMAD R18, R18, R15, UR7 ;  /* 0x0000000712127e24 */ /* 0x004fe2000f8e020f */
[----:B------:R-:W-:Y:S02]  /*b620*/  ULDC UR7, c[0x0][0x600] ;  /* 0x0001800000077ab9 */ /* 0x000fe40000000800 */
[----:B------:R-:W-:-:S05]  /*b630*/  IMAD R5, R2, UR7, R5 ;  /* 0x0000000702057c24 */ /* 0x000fca000f8e0205 */
[----:B------:R-:W-:Y:S02]  /*b640*/  SEL R2, R5, R18, !P1 ;  /* 0x0000001205027207 */ /* 0x000fe40004800000 */
[----:B------:R-:W-:-:S07]  /*b650*/  SEL R18, R18, R5, !P1 ;  /* 0x0000000512127207 */ /* 0x000fce0004800000 */
.L_x_299:
[----:B------:R-:W-:Y:S05]  /*b660*/  BSYNC B1 ;  /* 0x0000000000017941 */ /* 0x000fea0003800000 */
.L_x_298:
[----:B------:R-:W-:-:S13]  /*b670*/  LOP3.LUT P1, RZ, R3, 0xff, RZ, 0xc0, !PT ;  /* 0x000000ff03ff7812 */ /* 0x000fda000782c0ff */
[----:B------:R-:W-:Y:S05]  /*b680*/  @P1 BRA `(.L_x_302) ;  /* 0xfffffff400081947 */ /* 0x000fea000383ffff */
[----:B------:R-:W-:Y:S05]  /*b690*/  BSYNC B0 ;  /* 0x0000000000007941 */ /* 0x000fea0003800000 */
.L_x_290:
[----:B------:R-:W-:-:S03]  /*b6a0*/  UMOV UR7, 0xffffffff ;  /* 0xffffffff00077882 */ /* 0x000fc60000000000 */
[----:B------:R-:W-:Y:S05]  /*b6b0*/  BRA.DIV UR7, `(.L_x_303) ;  /* 0x0000000207fc7947 */ /* 0x000fea000b800000 */
[----:B------:R-:W-:-:S13]  /*b6c0*/  ELECT P6, URZ, PT ;  /* 0x00000000003f782f */ /* 0x000fda00038c0000 */
.L_x_317:
[----:B------:R-:W-:Y:S04]  /*b6d0*/  BSSY B0, `(.L_x_304) ;  /* 0x000001a000007945 */ /* 0x000fe80003800000 */
[----:B------:R-:W-:Y:S05]  /*b6e0*/  @!P6 BRA `(.L_x_305) ;  /* 0x000000000060e947 */ /* 0x000fea0003800000 */
[----:B------:R-:W-:-:S04]  /*b6f0*/  ULOP3.LUT UR7, UR42, 0x2, URZ, 0xfc, !UPT ;  /* 0x000000022a077892 */ /* 0x000fc8000f8efc3f */
[----:B------:R-:W-:-:S06]  /*b700*/  UISETP.NE.AND UP0, UPT, UR7, 0x3, UPT ;  /* 0x000000030700788c */ /* 0x000fcc000bf05270 */
[----:B------:R-:W-:-:S13]  /*b710*/  PLOP3.LUT P0, PT, PT, PT, UP0, 0x80, 0x0 ;  /* 0x000000000000781c */ /* 0x000fda0003f0f008 */
[----:B------:R-:W-:Y:S05]  /*b720*/  @!P0 BRA `(.L_x_306) ;  /* 0x0000000000048947 */ /* 0x000fea0003800000 */
[----:B------:R-:W-:Y:S01]  /*b730*/  BPT.TRAP 0x1 ;  /* 0x000000040000795c */ /* 0x000fe20000300000 */
.L_x_306:
[----:B------:R-:W0:Y:S01]  /*b740*/  S2R R3, SR_CgaCtaId ;  /* 0x0000000000037919 */ /* 0x000e220000008800 */
[----:B------:R-:W-:-:S04]  /*b750*/  MOV R2, 0x400 ;  /* 0x0000040000027802 */ /* 0x000fc80000000f00 */
[----:B0-----:R-:W-:Y:S02]  /*b760*/  LEA R3, R3, R2, 0x18 ;  /* 0x0000000203037211 */ /* 0x001fe400078ec0ff */
[----:B------:R-:W-:-:S03]  /*b770*/  SHF.L.U32 R2, R8, 0x1f, RZ ;  /* 0x0000001f08027819 */ /* 0x000fc600000006ff */
[----:B------:R-:W-:-:S04]  /*b780*/  VIADD R3, R3, 0x10 ;  /* 0x0000001003037836 */ /* 0x000fc80000000000 */
[C---:B------:R-:W-:Y:S02]  /*b790*/  IMAD R7, R0.reuse, 0x8, R3 ;  /* 0x0000000800077824 */ /* 0x040fe400078e0203 */
[----:B------:R-:W-:Y:S02]  /*b7a0*/  VIADD R0, R0, 0x1 ;  /* 0x0000000100007836 */ /* 0x000fe40000000000 */
[----:B------:R-:W0:Y:S03]  /*b7b0*/  SYNCS.PHASECHK.TRANS64.TRYWAIT P0, [R7+URZ], R2 ;  /* 0x00000002070075a7 */ /* 0x000e26000800017f */
[----:B------:R-:W-:-:S04]  /*b7c0*/  ISETP.NE.AND P1, PT, R0, 0x2, PT ;  /* 0x000000020000780c */ /* 0x000fc80003f25270 */
[----:B------:R-:W-:Y:S02]  /*b7d0*/  SEL R5, RZ, 0x1, P1 ;  /* 0x00000001ff057807 */ /* 0x000fe40000800000 */
[----:B------:R-:W-:Y:S02]  /*b7e0*/  SEL R0, R0, RZ, P1 ;  /* 0x000000ff00007207 */ /* 0x000fe40000800000 */
[----:B------:R-:W-:Y:S01]  /*b7f0*/  LOP3.LUT R5, R8, R5, RZ, 0x3c, !PT ;  /* 0x0000000508057212 */ /* 0x000fe200078e3cff */
[----:B0-----:R-:W-:Y:S06]  /*b800*/  @!P0 BRA `(.L_x_307) ;  /* 0x0000000000c88947 */ /* 0x001fec0003800000 */
.L_x_318:
[----:B------:R-:W-:Y:S01]  /*b810*/  IMAD R3, R0, 0x8, R3 ;  /* 0x0000000800037824 */ /* 0x000fe200078e0203 */
[----:B------:R-:W-:-:S07]  /*b820*/  SHF.L.U32 R0, R5, 0x1f, RZ ;  /* 0x0000001f05007819 */ /* 0x000fce00000006ff */
.L_x_308:
[----:B-1----:R1:W2:Y:S02]  /*b830*/  SYNCS.PHASECHK.TRANS64.TRYWAIT P0, [R3+URZ], R0 ;  /* 0x00000000030075a7 */ /* 0x0022a4000800017f */
[----:B--2---:R-:W-:Y:S05]  /*b840*/  @!P0 NANOSLEEP.SYNCS 0x989680 ;  /* 0x009896800000895d */ /* 0x004fea0003900000 */
[----:B------:R-:W2:Y:S02]  /*b850*/  @!P0 SYNCS.PHASECHK.TRANS64 P0, [R3+URZ], R0 ;  /* 0x00000000030085a7 */ /* 0x000ea4000800007f */
[----:B--2---:R-:W-:Y:S05]  /*b860*/  @!P0 BRA `(.L_x_308) ;  /* 0xfffffffc00f08947 */ /* 0x004fea000383ffff */
.L_x_305:
[----:B------:R-:W-:Y:S05]  /*b870*/  BSYNC B0 ;  /* 0x0000000000007941 */ /* 0x000fea0003800000 */
.L_x_304:
[----:B------:R-:W-:Y:S05]  /*b880*/  EXIT ;  /* 0x000000000000794d */ /* 0x000fea0003800000 */
.L_x_14:
[----:B0-----:R0:W1:Y:S02]  /*b890*/  SYNCS.PHASECHK.TRANS64.TRYWAIT P0, [R157+URZ], R0 ;  /* 0x000000009d0075a7 */ /* 0x001064000800017f */
[----:B-1----:R-:W-:Y:S05]  /*b8a0*/  @!P0 NANOSLEEP.SYNCS 0x989680 ;  /* 0x009896800000895d */ /* 0x002fea0003900000 */
[----:B------:R-:W1:Y:S02]  /*b8b0*/  @!P0 SYNCS.PHASECHK.TRANS64 P0, [R157+URZ], R0 ;  /* 0x000000009d0085a7 */ /* 0x000e64000800007f */
[----:B-1----:R-:W-:Y:S05]  /*b8c0*/  @!P0 BRA `(.L_x_14) ;  /* 0xfffffffc00f08947 */ /* 0x002fea000383ffff */
[----:B------:R-:W-:Y:S05]  /*b8d0*/  BRA `(.L_x_309) ;  /* 0xffffff5c001c7947 */ /* 0x000fea000383ffff */
.L_x_19:
[----:B-1----:R1:W2:Y:S02]  /*b8e0*/  SYNCS.PHASECHK.TRANS64.TRYWAIT P1, [R3+URZ], R0 ;  /* 0x00000000030075a7 */ /* 0x0022a4000802017f */
[----:B--2---:R-:W-:Y:S05]  /*b8f0*/  @!P1 NANOSLEEP.SYNCS 0x989680 ;  /* 0x009896800000995d */ /* 0x004fea0003900000 */
[----:B------:R-:W2:Y:S02]  /*b900*/  @!P1 SYNCS.PHASECHK.TRANS64 P1, [R3+URZ], R0 ;  /* 0x00000000030095a7 */ /* 0x000ea4000802007f */
[----:B--2---:R-:W-:Y:S05]  /*b910*/  @!P1 BRA `(.L_x_19) ;  /* 0xfffffffc00f09947 */ /* 0x004fea000383ffff */
[----:B------:R-:W-:Y:S05]  /*b920*/  BRA `(.L_x_18) ;  /* 0xffffff5c008c7947 */ /* 0x000fea000383ffff */
.L_x_24:
[----:B-1----:R-:W-:-:S04]  /*b930*/  IMAD.U32 R4, RZ, RZ, UR8 ;  /* 0x00000008ff047e24 */ /* 0x002fc8000f8e00ff */
[----:B------:R1:W2:Y:S03]  /*b940*/  SYNCS.PHASECHK.TRANS64.TRYWAIT P1, [R4+URZ], R3 ;  /* 0x00000003040075a7 */ /* 0x0002a6000802017f */
[----:B--2---:R-:W-:Y:S05]  /*b950*/  @!P1 NANOSLEEP.SYNCS 0x989680 ;  /* 0x009896800000995d */ /* 0x004fea0003900000 */
[----:B------:R-:W2:Y:S02]  /*b960*/  @!P1 SYNCS.PHASECHK.TRANS64 P1, [R4+URZ], R3 ;  /* 0x00000003040095a7 */ /* 0x000ea4000802007f */
[----:B--2---:R-:W-:Y:S05]  /*b970*/  @!P1 BRA `(.L_x_24) ;  /* 0xfffffffc00ec9947 */ /* 0x004fea000383ffff */
[----:B------:R-:W-:Y:S05]  /*b980*/  BRA `(.L_x_23) ;  /* 0xffffff6000e87947 */ /* 0x000fea000383ffff */
.L_x_30:
[----:B0-----:R0:W1:Y:S02]  /*b990*/  SYNCS.PHASECHK.TRANS64.TRYWAIT P0, [R157+URZ+0x10], R0 ;  /* 0x000010009d0075a7 */ /* 0x001064000800017f */
[----:B-1----:R-:W-:Y:S05]  /*b9a0*/  @!P0 NANOSLEEP.SYNCS 0x989680 ;  /* 0x009896800000895d */ /* 0x002fea0003900000 */
[----:B------:R-:W1:Y:S02]  /*b9b0*/  @!P0 SYNCS.PHASECHK.TRANS64 P0, [R157+URZ+0x10], R0 ;  /* 0x000010009d0085a7 */ /* 0x000e64000800007f */
[----:B-1----:R-:W-:Y:S05]  /*b9c0*/  @!P0 BRA `(.L_x_30) ;  /* 0xfffffffc00f08947 */ /* 0x002fea000383ffff */
[----:B------:R-:W-:Y:S05]  /*b9d0*/  BRA `(.L_x_310) ;  /* 0xffffff6800b47947 */ /* 0x000fea000383ffff */
.L_x_291:
[----:B------:R-:W-:Y:S01]  /*b9e0*/  BSSY B1, `(.L_x_311) ;  /* 0x0000006000017945 */ /* 0x000fe20003800000 */
[----:B------:R-:W-:-:S07]  /*b9f0*/  IMAD.MOV.U32 R15, RZ, RZ, -0x1 ;  /* 0xffffffffff0f7424 */ /* 0x000fce00078e00ff */
[----:B------:R-:W-:Y:S05]  /*ba00*/  WARPSYNC.COLLECTIVE R15, `(.L_x_312) ;  /* 0x000000000f0c7348 */ /* 0x000fea0003c00000 */
[----:B------:R-:W-:Y:S02]  /*ba10*/  ELECT P6, UR62, PT ;  /* 0x00000000003e782f */ /* 0x000fe400038c0000 */
[----:B------:R-:W-:Y:S01]  /*ba20*/  MOV R14, UR62 ;  /* 0x0000003e000e7c02 */ /* 0x000fe20008000f00 */
[----:B------:R-:W-:Y:S10]  /*ba30*/  ENDCOLLECTIVE ;  /* 0x000000000000791b */ /* 0x000ff40003800000 */
.L_x_312:
[----:B------:R-:W-:Y:S05]  /*ba40*/  BSYNC B1 ;  /* 0x0000000000017941 */ /* 0x000fea0003800000 */
.L_x_311:
[----:B------:R-:W-:Y:S05]  /*ba50*/  BRA `(.L_x_313) ;  /* 0xfffffff000207947 */ /* 0x000fea000383ffff */
.L_x_294:
[----:B-1----:R1:W2:Y:S02]  /*ba60*/  SYNCS.PHASECHK.TRANS64.TRYWAIT P1, [R7+URZ+0x10], R4 ;  /* 0x00001004070075a7 */ /* 0x0022a4000802017f */
[----:B--2---:R-:W-:Y:S05]  /*ba70*/  @!P1 NANOSLEEP.SYNCS 0x989680 ;  /* 0x009896800000995d */ /* 0x004fea0003900000 */
[----:B------:R-:W2:Y:S02]  /*ba80*/  @!P1 SYNCS.PHASECHK.TRANS64 P1, [R7+URZ+0x10], R4 ;  /* 0x00001004070095a7 */ /* 0x000ea4000802007f */
[----:B--2---:R-:W-:Y:S05]  /*ba90*/  @!P1 BRA `(.L_x_294) ;  /* 0xfffffffc00f09947 */ /* 0x004fea000383ffff */
[----:B------:R-:W-:Y:S05]  /*baa0*/  BRA `(.L_x_314) ;  /* 0xfffffff000547947 */ /* 0x000fea000383ffff */
.L_x_303:
[----:B------:R-:W-:Y:S01]  /*bab0*/  BSSY B0, `(.L_x_315) ;  /* 0x0000006000007945 */ /* 0x000fe20003800000 */
[----:B------:R-:W-:-:S07]  /*bac0*/  IMAD.MOV.U32 R15, RZ, RZ, -0x1 ;  /* 0xffffffffff0f7424 */ /* 0x000fce00078e00ff */
[----:B------:R-:W-:Y:S05]  /*bad0*/  WARPSYNC.COLLECTIVE R15, `(.L_x_316) ;  /* 0x000000000f0c7348 */ /* 0x000fea0003c00000 */
[----:B------:R-:W-:Y:S02]  /*bae0*/  ELECT P6, UR62, PT ;  /* 0x00000000003e782f */ /* 0x000fe400038c0000 */
[----:B------:R-:W-:Y:S01]  /*baf0*/  MOV R14, UR62 ;  /* 0x0000003e000e7c02 */ /* 0x000fe20008000f00 */
[----:B------:R-:W-:Y:S10]  /*bb00*/  ENDCOLLECTIVE ;  /* 0x000000000000791b */ /* 0x000ff40003800000 */
.L_x_316:
[----:B------:R-:W-:Y:S05]  /*bb10*/  BSYNC B0 ;  /* 0x0000000000007941 */ /* 0x000fea0003800000 */
.L_x_315:
[----:B------:R-:W-:Y:S05]  /*bb20*/  BRA `(.L_x_317) ;  /* 0xfffffff800e87947 */ /* 0x000fea000383ffff */
.L_x_307:
[----:B0-----:R0:W1:Y:S02]  /*bb30*/  SYNCS.PHASECHK.TRANS64.TRYWAIT P0, [R7+URZ], R2 ;  /* 0x00000002070075a7 */ /* 0x001064000800017f */
[----:B-1----:R-:W-:Y:S05]  /*bb40*/  @!P0 NANOSLEEP.SYNCS 0x989680 ;  /* 0x009896800000895d */ /* 0x002fea0003900000 */
[----:B------:R-:W1:Y:S02]  /*bb50*/  @!P0 SYNCS.PHASECHK.TRANS64 P0, [R7+URZ], R2 ;  /* 0x00000002070085a7 */ /* 0x000e64000800007f */
[----:B-1----:R-:W-:Y:S05]  /*bb60*/  @!P0 BRA `(.L_x_307) ;  /* 0xfffffffc00f08947 */ /* 0x002fea000383ffff */
[----:B------:R-:W-:Y:S05]  /*bb70*/  BRA `(.L_x_318) ;  /* 0xfffffffc00247947 */ /* 0x000fea000383ffff */
.L_x_319:
[----:B------:R-:W-:-:S00]  /*bb80*/  BRA `(.L_x_319) ;  /* 0xfffffffc00fc7947 */ /* 0x000fc0000383ffff */
[----:B------:R-:W-:-:S00]  /*bb90*/  NOP ;  /* 0x0000000000007918 */ /* 0x000fc00000000000 */
        /* <DEDUP_REMOVED lines=14> */
.L_x_320:


//--------------------- .nv.global.init           --------------------------
	.section	.nv.global.init,"aw",@progbits
.nv.global.init:
	.type		$str$22,@object
	.size		$str$22,($str$23 - $str$22)
$str$22:
        /*0000*/ 	.byte	0x6b, 0x5f, 0x74, 0x69, 0x6c, 0x65, 0x5f, 0x63, 0x6f, 0x75, 0x6e, 0x74, 0x20, 0x3e, 0x3d, 0x20
        /*0010*/ 	.byte	0x31, 0x00
	.type		$str$23,@object
	.size		$str$23,(__unnamed_1 - $str$23)
$str$23:
        /*0012*/ 	.byte	0x2f, 0x74, 0x6d, 0x70, 0x2f, 0x63, 0x75, 0x74, 0x6c, 0x61, 0x73, 0x73, 0x5f, 0x73, 0x77, 0x65
        /*0022*/ 	.byte	0x65, 0x70, 0x5f, 0x73, 0x72, 0x63, 0x2f, 0x69, 0x6e, 0x63, 0x6c, 0x75, 0x64, 0x65, 0x2f, 0x63
        /*0032*/ 	.byte	0x75, 0x74, 0x6c, 0x61, 0x73, 0x73, 0x2f, 0x67, 0x65, 0x6d, 0x6d, 0x2f, 0x63, 0x6f, 0x6c, 0x6c
        /*0042*/ 	.byte	0x65, 0x63, 0x74, 0x69, 0x76, 0x65, 0x2f, 0x73, 0x6d, 0x39, 0x30, 0x5f, 0x6d, 0x6d, 0x61, 0x5f
        /*0052*/ 	.byte	0x74, 0x6d, 0x61, 0x5f, 0x67, 0x6d, 0x6d, 0x61, 0x5f, 0x73, 0x73, 0x5f, 0x77, 0x61, 0x72, 0x70
        /*0062*/ 	.byte	0x73, 0x70, 0x65, 0x63, 0x69, 0x61, 0x6c, 0x69, 0x7a, 0x65, 0x64, 0x2e, 0x68, 0x70, 0x70, 0x00
	.type		__unnamed_1,@object
	.size		__unnamed_1,(.L_0 - __unnamed_1)
__unnamed_1:
        /*0072*/ 	.byte	0x76, 0x6f, 0x69, 0x64, 0x20, 0x63, 0x75, 0x74, 0x6c, 0x61, 0x73, 0x73, 0x3a, 0x3a, 0x67, 0x65
        /* <DEDUP_REMOVED lines=176> */
        /*0b82*/ 	.byte	0x3a, 0x3a, 0x69, 0x64, 0x65, 0x6e, 0x74, 0x69, 0x74, 0x79, 0x5d, 0x00
.L_0:


//--------------------- .nv.shared._ZN7cutlass13device_kernelINS_4gemm6kernel13GemmUniversalIN4cute5tupleIJiiiiEEENS1_10collective13CollectiveMmaINS1_34MainloopSm90TmaGmmaWarpSpecializedILi2ENS5_IJNS4_1CILi1EEESB_SB_EEENS1_32KernelTmaWarpSpecializedPingpongEEENS5_IJNSA_ILi64EEENSA_ILi256EEESF_EEENS_10tfloat32_tENS5_IJlSB_lEEESI_SJ_NS4_8TiledMMAINS4_8MMA_AtomIJNS4_4SM904GMMA30MMA_64x256x8_F32TF32TF32_SS_TNILNSN_7ScaleInE1ELSP_1EEEEEENS4_6LayoutISC_NS5_IJNSA_ILi0EEEST_ST_EEEEENS5_IJNS4_10UnderscoreESW_SW_EEEEENS4_13SM90_TMA_LOADENS4_14ComposedLayoutINS4_7SwizzleILi3ELi4ELi3EEENS4_18smem_ptr_flag_bitsILi32EEENSS_INS5_IJNSA_ILi8EEENSA_ILi32EEEEEENS5_IJS16_SB_EEEEEEEvNS4_8identityESZ_S1A_vS1B_EENS_8epilogue10collective6detail29Sm90TmaWarpSpecializedAdapterINS1E_15DefaultEpilogueISI_SJ_SJ_NS1D_6thread17LinearCombinationISI_Li1EffLNS1I_9ScaleType4KindE0ELNS_15FloatRoundStyleE2ESI_EENS1_15EpilogueDefaultEEEEEvvEEEEvNT_6ParamsE --------------------------
	.section	.nv.shared._ZN7cutlass13device_kernelINS_4gemm6kernel13GemmUniversalIN4cute5tupleIJiiiiEEENS1_10collective13CollectiveMmaINS1_34MainloopSm90TmaGmmaWarpSpecializedILi2ENS5_IJNS4_1CILi1EEESB_SB_EEENS1_32KernelTmaWarpSpecializedPingpongEEENS5_IJNSA_ILi64EEENSA_ILi256EEESF_EEENS_10tfloat32_tENS5_IJlSB_lEEESI_SJ_NS4_8TiledMMAINS4_8MMA_AtomIJNS4_4SM904GMMA30MMA_64x256x8_F32TF32TF32_SS_TNILNSN_7ScaleInE1ELSP_1EEEEEENS4_6LayoutISC_NS5_IJNSA_ILi0EEEST_ST_EEEEENS5_IJNS4_10UnderscoreESW_SW_EEEEENS4_13SM90_TMA_LOADENS4_14ComposedLayoutINS4_7SwizzleILi3ELi4ELi3EEENS4_18smem_ptr_flag_bitsILi32EEENSS_INS5_IJNSA_ILi8EEENSA_ILi32EEEEEENS5_IJS16_SB_EEEEEEEvNS4_8identityESZ_S1A_vS1B_EENS_8epilogue10collective6detail29Sm90TmaWarpSpecializedAdapterINS1E_15DefaultEpilogueISI_SJ_SJ_NS1D_6thread17LinearCombinationISI_Li1EffLNS1I_9ScaleType4KindE0ELNS_15FloatRoundStyleE2ESI_EENS1_15EpilogueDefaultEEEEEvvEEEEvNT_6ParamsE,"aw",@nobits
	.sectionflags	@""
	.align	16
	.zero		1024


//--------------------- .nv.shared.reserved.0     --------------------------
	.section	.nv.shared.reserved.0,"aw",@nobits
	.weak		__nv_reservedSMEM_offset_0_alias
	.size		__nv_reservedSMEM_offset_0_alias, 0, 0
	.other		__nv_reservedSMEM_offset_0_alias,@"STO_CUDA_RESERVED_SHARED STV_DEFAULT"
__nv_reservedSMEM_offset_0_alias:
	.zero		0


//--------------------- .nv.global                --------------------------
	.section	.nv.global,"aw",@nobits
.nv.global:
	.type		_ZN40_INTERNAL_78d05d24_4_k_cu_d7e1ddf3_228264cute1_E,@object
	.size		_ZN40_INTERNAL_78d05d24_4_k_cu_d7e1ddf3_228264cute1_E,(_ZN40_INTERNAL_78d05d24_4_k_cu_d7e1ddf3_228264cuda3std3__45__cpo6cbeginE - _ZN40_INTERNAL_78d05d24_4_k_cu_d7e1ddf3_228264cute1_E)
_ZN40_INTERNAL_78d05d24_4_k_cu_d7e1ddf3_228264cute1_E:
	.zero		1
	.type		_ZN40_INTERNAL_78d05d24_4_k_cu_d7e1ddf3_228264cuda3std3__45__cpo6cbeginE,@object
	.size		_ZN40_INTERNAL_78d05d24_4_k_cu_d7e1ddf3_228264cuda3std3__45__cpo6cbeginE,(_ZN40_INTERNAL_78d05d24_4_k_cu_d7e1ddf3_228264cuda3std3__48in_placeE - _ZN40_INTERNAL_78d05d24_4_k_cu_d7e1ddf3_228264cuda3std3__45__cpo6cbeginE)
_ZN40_INTERNAL_78d05d24_4_k_cu_d7e1ddf3_228264cuda3std3__45__cpo6cbeginE:
	.zero		1
	.type		_ZN40_INTERNAL_78d05d24_4_k_cu_d7e1ddf3_228264cuda3std3__48in_placeE,@object
	.size		_ZN40_INTERNAL_78d05d24_4_k_cu_d7e1ddf3_228264cuda3std3__48in_placeE,(_ZN40_INTERNAL_78d05d24_4_k_cu_d7e1ddf3_228264cuda3std6ranges3__45__cpo9iter_moveE - _ZN40_INTERNAL_78d05d24_4_k_cu_d7e1ddf3_228264cuda3std3__48in_placeE)
_ZN40_INTERNAL_78d05d24_4_k_cu_d7e1ddf3_228264cuda3std3__48in_placeE:
	.zero		1
	.type		_ZN40_INTERNAL_78d05d24_4_k_cu_d7e1ddf3_228264cuda3std6ranges3__45__cpo9iter_moveE,@object
	.size		_ZN40_INTERNAL_78d05d24_4_k_cu_d7e1ddf3_228264cuda3std6ranges3__45__cpo9iter_moveE,(_ZN40_INTERNAL_78d05d24_4_k_cu_d7e1ddf3_228264cuda3std3__45__cpo5beginE - _ZN40_INTERNAL_78d05d24_4_k_cu_d7e1ddf3_228264cuda3std6ranges3__45__cpo9iter_moveE)
_ZN40_INTERNAL_78d05d24_4_k_cu_d7e1ddf3_228264cuda3std6ranges3__45__cpo9iter_moveE:
	.zero		1
	.type		_ZN40_INTERNAL_78d05d24_4_k_cu_d7e1ddf3_228264cuda3std3__45__cpo5beginE,@object
	.size		_ZN40_INTERNAL_78d05d24_4_k_cu_d7e1ddf3_228264cuda3std3__45__cpo5beginE,(_ZN40_INTERNAL_78d05d24_4_k_cu_d7e1ddf3_228264cuda3std3__442_GLOBAL__N__78d05d24_4_k_cu_d7e1ddf3_228266ignoreE - _ZN40_INTERNAL_78d05d24_4_k_cu_d7e1ddf3_228264cuda3std3__45__cpo5beginE)
_ZN40_INTERNAL_78d05d24_4_k_cu_d7e1ddf3_228264cuda3std3__45__cpo5beginE:
	.zero		1
	.type		_ZN40_INTERNAL_78d05d24_4_k_cu_d7e1ddf3_228264cuda3std3__442_GLOBAL__N__78d05d24_4_k_cu_d7e1ddf3_228266ignoreE,@object
	.size		_ZN40_INTERNAL_78d05d24_4_k_cu_d7e1ddf3_228264cuda3std3__442_GLOBAL__N__78d05d24_4_k_cu_d7e1ddf3_228266ignoreE,(_ZN40_INTERNAL_78d05d24_4_k_cu_d7e1ddf3_228264cute7productE - _ZN40_INTERNAL_78d05d24_4_k_cu_d7e1ddf3_228264cuda3std3__442_GLOBAL__N__78d05d24_4_k_cu_d7e1ddf3_228266ignoreE)
_ZN40_INTERNAL_78d05d24_4_k_cu_d7e1ddf3_228264cuda3std3__442_GLOBAL__N__78d05d24_4_k_cu_d7e1ddf3_228266ignoreE:
	.zero		1
	.type		_ZN40_INTERNAL_78d05d24_4_k_cu_d7e1ddf3_228264cute7productE,@object
	.size		_ZN40_INTERNAL_78d05d24_4_k_cu_d7e1ddf3_228264cute7productE,(_ZN40_INTERNAL_78d05d24_4_k_cu_d7e1ddf3_228264cuda3std3__45__cpo3endE - _ZN40_INTERNAL_78d05d24_4_k_cu_d7e1ddf3_228264cute7productE)
_ZN40_INTERNAL_78d05d24_4_k_cu_d7e1ddf3_228264cute7productE:
	.zero		1
	.type		_ZN40_INTERNAL_78d05d24_4_k_cu_d7e1ddf3_228264cuda3std3__45__cpo3endE,@object
	.size		_ZN40_INTERNAL_78d05d24_4_k_cu_d7e1ddf3_228264cuda3std3__45__cpo3endE,(_ZN40_INTERNAL_78d05d24_4_k_cu_d7e1ddf3_228264cuda3std3__419piecewise_constructE - _ZN40_INTERNAL_78d05d24_4_k_cu_d7e1ddf3_228264cuda3std3__45__cpo3endE)
_ZN40_INTERNAL_78d05d24_4_k_cu_d7e1ddf3_228264cuda3std3__45__cpo3endE:
	.zero		1
	.type		_ZN40_INTERNAL_78d05d24_4_k_cu_d7e1ddf3_228264cuda3std3__419piecewise_constructE,@object
	.size		_ZN40_INTERNAL_78d05d24_4_k_cu_d7e1ddf3_228264cuda3std3__419piecewise_constructE,(_ZN40_INTERNAL_78d05d24_4_k_cu_d7e1ddf3_228264cuda3std3__45__cpo4cendE - _ZN40_INTERNAL_78d05d24_4_k_cu_d7e1ddf3_228264cuda3std3__419piecewise_constructE)
_ZN40_INTERNAL_78d05d24_4_k_cu_d7e1ddf3_228264cuda3std3__419piecewise_constructE:
	.zero		1
	.type		_ZN40_INTERNAL_78d05d24_4_k_cu_d7e1ddf3_228264cuda3std3__45__cpo4cendE,@object
	.size		_ZN40_INTERNAL_78d05d24_4_k_cu_d7e1ddf3_228264cuda3std3__45__cpo4cendE,(_ZN40_INTERNAL_78d05d24_4_k_cu_d7e1ddf3_228264cuda3std6ranges3__45__cpo4swapE - _ZN40_INTERNAL_78d05d24_4_k_cu_d7e1ddf3_228264cuda3std3__45__cpo4cendE)
_ZN40_INTERNAL_78d05d24_4_k_cu_d7e1ddf3_228264cuda3std3__45__cpo4cendE:
	.zero		1
	.type		_ZN40_INTERNAL_78d05d24_4_k_cu_d7e1ddf3_228264cuda3std6ranges3__45__cpo4swapE,@object
	.size		_ZN40_INTERNAL_78d05d24_4_k_cu_d7e1ddf3_228264cuda3std6ranges3__45__cpo4swapE,(.L_8 - _ZN40_INTERNAL_78d05d24_4_k_cu_d7e1ddf3_228264cuda3std6ranges3__45__cpo4swapE)
_ZN40_INTERNAL_78d05d24_4_k_cu_d7e1ddf3_228264cuda3std6ranges3__45__cpo4swapE:
	.zero		1
.L_8:


//--------------------- .nv.constant0._ZN7cutlass13device_kernelINS_4gemm6kernel13GemmUniversalIN4cute5tupleIJiiiiEEENS1_10collective13CollectiveMmaINS1_34MainloopSm90TmaGmmaWarpSpecializedILi2ENS5_IJNS4_1CILi1EEESB_SB_EEENS1_32KernelTmaWarpSpecializedPingpongEEENS5_IJNSA_ILi64EEENSA_ILi256EEESF_EEENS_10tfloat32_tENS5_IJlSB_lEEESI_SJ_NS4_8TiledMMAINS4_8MMA_AtomIJNS4_4SM904GMMA30MMA_64x256x8_F32TF32TF32_SS_TNILNSN_7ScaleInE1ELSP_1EEEEEENS4_6LayoutISC_NS5_IJNSA_ILi0EEEST_ST_EEEEENS5_IJNS4_10UnderscoreESW_SW_EEEEENS4_13SM90_TMA_LOADENS4_14ComposedLayoutINS4_7SwizzleILi3ELi4ELi3EEENS4_18smem_ptr_flag_bitsILi32EEENSS_INS5_IJNSA_ILi8EEENSA_ILi32EEEEEENS5_IJS16_SB_EEEEEEEvNS4_8identityESZ_S1A_vS1B_EENS_8epilogue10collective6detail29Sm90TmaWarpSpecializedAdapterINS1E_15DefaultEpilogueISI_SJ_SJ_NS1D_6thread17LinearCombinationISI_Li1EffLNS1I_9ScaleType4KindE0ELNS_15FloatRoundStyleE2ESI_EENS1_15EpilogueDefaultEEEEEvvEEEEvNT_6ParamsE --------------------------
	.section	.nv.constant0._ZN7cutlass13device_kernelINS_4gemm6kernel13GemmUniversalIN4cute5tupleIJiiiiEEENS1_10collective13CollectiveMmaINS1_34MainloopSm90TmaGmmaWarpSpecializedILi2ENS5_IJNS4_1CILi1EEESB_SB_EEENS1_32KernelTmaWarpSpecializedPingpongEEENS5_IJNSA_ILi64EEENSA_ILi256EEESF_EEENS_10tfloat32_tENS5_IJlSB_lEEESI_SJ_NS4_8TiledMMAINS4_8MMA_AtomIJNS4_4SM904GMMA30MMA_64x256x8_F32TF32TF32_SS_TNILNSN_7ScaleInE1ELSP_1EEEEEENS4_6LayoutISC_NS5_IJNSA_ILi0EEEST_ST_EEEEENS5_IJNS4_10UnderscoreESW_SW_EEEEENS4_13SM90_TMA_LOADENS4_14ComposedLayoutINS4_7SwizzleILi3ELi4ELi3EEENS4_18smem_ptr_flag_bitsILi32EEENSS_INS5_IJNSA_ILi8EEENSA_ILi32EEEEEENS5_IJS16_SB_EEEEEEEvNS4_8identityESZ_S1A_vS1B_EENS_8epilogue10collective6detail29Sm90TmaWarpSpecializedAdapterINS1E_15DefaultEpilogueISI_SJ_SJ_NS1D_6thread17LinearCombinationISI_Li1EffLNS1I_9ScaleType4KindE0ELNS_15FloatRoundStyleE2ESI_EENS1_15EpilogueDefaultEEEEEvvEEEEvNT_6ParamsE,"a",@progbits
	.sectionflags	@""
	.align	4
.nv.constant0._ZN7cutlass13device_kernelINS_4gemm6kernel13GemmUniversalIN4cute5tupleIJiiiiEEENS1_10collective13CollectiveMmaINS1_34MainloopSm90TmaGmmaWarpSpecializedILi2ENS5_IJNS4_1CILi1EEESB_SB_EEENS1_32KernelTmaWarpSpecializedPingpongEEENS5_IJNSA_ILi64EEENSA_ILi256EEESF_EEENS_10tfloat32_tENS5_IJlSB_lEEESI_SJ_NS4_8TiledMMAINS4_8MMA_AtomIJNS4_4SM904GMMA30MMA_64x256x8_F32TF32TF32_SS_TNILNSN_7ScaleInE1ELSP_1EEEEEENS4_6LayoutISC_NS5_IJNSA_ILi0EEEST_ST_EEEEENS5_IJNS4_10UnderscoreESW_SW_EEEEENS4_13SM90_TMA_LOADENS4_14ComposedLayoutINS4_7SwizzleILi3ELi4ELi3EEENS4_18smem_ptr_flag_bitsILi32EEENSS_INS5_IJNSA_ILi8EEENSA_ILi32EEEEEENS5_IJS16_SB_EEEEEEEvNS4_8identityESZ_S1A_vS1B_EENS_8epilogue10collective6detail29Sm90TmaWarpSpecializedAdapterINS1E_15DefaultEpilogueISI_SJ_SJ_NS1D_6thread17LinearCombinationISI_Li1EffLNS1I_9ScaleType4KindE0ELNS_15FloatRoundStyleE2ESI_EENS1_15EpilogueDefaultEEEEEvvEEEEvNT_6ParamsE:
	.zero		1664


//--------------------- SYMBOLS --------------------------

	.type		.nv.reservedSmem.offset0,@object
	.size		.nv.reservedSmem.offset0,0x4
	.type		__assertfail,@function
